	.target	sm_90a

	.elftype	@"ET_EXEC"


//--------------------- .note.nv.tkinfo           --------------------------
	.section	.note.nv.tkinfo,"",@"SHT_NOTE"
	.sectionflags	@"SHF_NOTE_NV_TKINFO"
	.tkinfo
        /*0018*/ 	.word	0x00000002
        /*0030*/ 	.string	""
        /*0030*/ 	.string	"ptxas"
        /*0030*/ 	.string	"Cuda compilation tools, release 13.0, V13.0.88"
        /*0030*/ 	.string	"Build cuda_13.0.r13.0/compiler.36424714_0"
        /*0030*/ 	.string	"-arch sm_90a -m 64 "



//--------------------- .note.nv.cuinfo           --------------------------
	.section	.note.nv.cuinfo,"",@"SHT_NOTE"
	.sectionflags	@"SHF_NOTE_NV_CUINFO"
        /*0018*/ 	.short	0x0002
        /*001a*/ 	.short	0x005a
        /*001c*/ 	.short	0x0082
	.zero		2


//--------------------- .nv.info                  --------------------------
	.section	.nv.info,"",@"SHT_CUDA_INFO"
	.align	4


	//----- nvinfo : EIATTR_REGCOUNT
	.align		4
        /*0000*/ 	.byte	0x04, 0x2f
        /*0002*/ 	.short	(.L_15 - .L_14)
	.align		4
.L_14:
        /*0004*/ 	.word	index@(_ZN7cutlass13device_kernelINS_4gemm6kernel13GemmUniversalIN4cute5tupleIJiiiiEEENS1_10collective13CollectiveMmaINS1_34MainloopSm90TmaGmmaWarpSpecializedILi3ENS5_IJNS4_1CILi2EEENSA_ILi1EEESC_EEENS1_35KernelTmaWarpSpecializedCooperativeEEENS5_IJNSA_ILi256EEESG_NSA_ILi128EEEEEENS_10tfloat32_tENS5_IJlSC_lEEESJ_SK_NS4_8TiledMMAINS4_8MMA_AtomIJNS4_4SM904GMMA30MMA_64x256x8_F32TF32TF32_SS_TNILNSO_7ScaleInE1ELSQ_1EEEEEENS4_6LayoutISD_NS5_IJSC_NSA_ILi0EEESU_EEEEENS5_IJNS4_10UnderscoreESX_SX_EEEEENS4_13SM90_TMA_LOADENS4_14ComposedLayoutINS4_7SwizzleILi3ELi4ELi3EEENS4_18smem_ptr_flag_bitsILi32EEENST_INS5_IJNSA_ILi8EEENSA_ILi32EEEEEENS5_IJS17_SC_EEEEEEEvNS4_8identityENS4_23SM90_TMA_LOAD_MULTICASTES1B_vS1C_EENS_8epilogue10collective6detail29Sm90TmaWarpSpecializedAdapterINS1G_15DefaultEpilogueISJ_SK_SK_NS1F_6thread17LinearCombinationISJ_Li1EffLNS1K_9ScaleType4KindE0ELNS_15FloatRoundStyleE2ESJ_EENS1_15EpilogueDefaultEEEEEvvEEEEvNT_6ParamsE)
        /*0008*/ 	.word	0x000000a8


	//----- nvinfo : EIATTR_FRAME_SIZE
	.align		4
.L_15:
        /*000c*/ 	.byte	0x04, 0x11
        /*000e*/ 	.short	(.L_17 - .L_16)
	.align		4
.L_16:
        /*0010*/ 	.word	index@(_ZN7cutlass13device_kernelINS_4gemm6kernel13GemmUniversalIN4cute5tupleIJiiiiEEENS1_10collective13CollectiveMmaINS1_34MainloopSm90TmaGmmaWarpSpecializedILi3ENS5_IJNS4_1CILi2EEENSA_ILi1EEESC_EEENS1_35KernelTmaWarpSpecializedCooperativeEEENS5_IJNSA_ILi256EEESG_NSA_ILi128EEEEEENS_10tfloat32_tENS5_IJlSC_lEEESJ_SK_NS4_8TiledMMAINS4_8MMA_AtomIJNS4_4SM904GMMA30MMA_64x256x8_F32TF32TF32_SS_TNILNSO_7ScaleInE1ELSQ_1EEEEEENS4_6LayoutISD_NS5_IJSC_NSA_ILi0EEESU_EEEEENS5_IJNS4_10UnderscoreESX_SX_EEEEENS4_13SM90_TMA_LOADENS4_14ComposedLayoutINS4_7SwizzleILi3ELi4ELi3EEENS4_18smem_ptr_flag_bitsILi32EEENST_INS5_IJNSA_ILi8EEENSA_ILi32EEEEEENS5_IJS17_SC_EEEEEEEvNS4_8identityENS4_23SM90_TMA_LOAD_MULTICASTES1B_vS1C_EENS_8epilogue10collective6detail29Sm90TmaWarpSpecializedAdapterINS1G_15DefaultEpilogueISJ_SK_SK_NS1F_6thread17LinearCombinationISJ_Li1EffLNS1K_9ScaleType4KindE0ELNS_15FloatRoundStyleE2ESJ_EENS1_15EpilogueDefaultEEEEEvvEEEEvNT_6ParamsE)
        /*0014*/ 	.word	0x000017d8


	//----- nvinfo : EIATTR_MIN_STACK_SIZE
	.align		4
.L_17:
        /*0018*/ 	.byte	0x04, 0x12
        /*001a*/ 	.short	(.L_19 - .L_18)
	.align		4
.L_18:
        /*001c*/ 	.word	index@(_ZN7cutlass13device_kernelINS_4gemm6kernel13GemmUniversalIN4cute5tupleIJiiiiEEENS1_10collective13CollectiveMmaINS1_34MainloopSm90TmaGmmaWarpSpecializedILi3ENS5_IJNS4_1CILi2EEENSA_ILi1EEESC_EEENS1_35KernelTmaWarpSpecializedCooperativeEEENS5_IJNSA_ILi256EEESG_NSA_ILi128EEEEEENS_10tfloat32_tENS5_IJlSC_lEEESJ_SK_NS4_8TiledMMAINS4_8MMA_AtomIJNS4_4SM904GMMA30MMA_64x256x8_F32TF32TF32_SS_TNILNSO_7ScaleInE1ELSQ_1EEEEEENS4_6LayoutISD_NS5_IJSC_NSA_ILi0EEESU_EEEEENS5_IJNS4_10UnderscoreESX_SX_EEEEENS4_13SM90_TMA_LOADENS4_14ComposedLayoutINS4_7SwizzleILi3ELi4ELi3EEENS4_18smem_ptr_flag_bitsILi32EEENST_INS5_IJNSA_ILi8EEENSA_ILi32EEEEEENS5_IJS17_SC_EEEEEEEvNS4_8identityENS4_23SM90_TMA_LOAD_MULTICASTES1B_vS1C_EENS_8epilogue10collective6detail29Sm90TmaWarpSpecializedAdapterINS1G_15DefaultEpilogueISJ_SK_SK_NS1F_6thread17LinearCombinationISJ_Li1EffLNS1K_9ScaleType4KindE0ELNS_15FloatRoundStyleE2ESJ_EENS1_15EpilogueDefaultEEEEEvvEEEEvNT_6ParamsE)
        /*0020*/ 	.word	0x000017d8
.L_19:


//--------------------- .nv.compat                --------------------------
	.section	.nv.compat,"",@"SHT_CUDA_COMPAT_INFO"
	.align	4
        /*0000*/ 	.byte	0x02, 0x09, 0x01, 0x00, 0x02, 0x02, 0x04, 0x00, 0x02, 0x05, 0x05, 0x00, 0x03, 0x07, 0x01, 0x01
        /*0010*/ 	.byte	0x02, 0x03, 0x01, 0x00, 0x02, 0x06, 0x01, 0x00, 0x04, 0x0b, 0x08, 0x00, 0x00, 0x00, 0x00, 0x00
        /*0020*/ 	.byte	0x00, 0x00, 0x00, 0x00


//--------------------- .nv.info._ZN7cutlass13device_kernelINS_4gemm6kernel13GemmUniversalIN4cute5tupleIJiiiiEEENS1_10collective13CollectiveMmaINS1_34MainloopSm90TmaGmmaWarpSpecializedILi3ENS5_IJNS4_1CILi2EEENSA_ILi1EEESC_EEENS1_35KernelTmaWarpSpecializedCooperativeEEENS5_IJNSA_ILi256EEESG_NSA_ILi128EEEEEENS_10tfloat32_tENS5_IJlSC_lEEESJ_SK_NS4_8TiledMMAINS4_8MMA_AtomIJNS4_4SM904GMMA30MMA_64x256x8_F32TF32TF32_SS_TNILNSO_7ScaleInE1ELSQ_1EEEEEENS4_6LayoutISD_NS5_IJSC_NSA_ILi0EEESU_EEEEENS5_IJNS4_10UnderscoreESX_SX_EEEEENS4_13SM90_TMA_LOADENS4_14ComposedLayoutINS4_7SwizzleILi3ELi4ELi3EEENS4_18smem_ptr_flag_bitsILi32EEENST_INS5_IJNSA_ILi8EEENSA_ILi32EEEEEENS5_IJS17_SC_EEEEEEEvNS4_8identityENS4_23SM90_TMA_LOAD_MULTICASTES1B_vS1C_EENS_8epilogue10collective6detail29Sm90TmaWarpSpecializedAdapterINS1G_15DefaultEpilogueISJ_SK_SK_NS1F_6thread17LinearCombinationISJ_Li1EffLNS1K_9ScaleType4KindE0ELNS_15FloatRoundStyleE2ESJ_EENS1_15EpilogueDefaultEEEEEvvEEEEvNT_6ParamsE --------------------------
	.section	.nv.info._ZN7cutlass13device_kernelINS_4gemm6kernel13GemmUniversalIN4cute5tupleIJiiiiEEENS1_10collective13CollectiveMmaINS1_34MainloopSm90TmaGmmaWarpSpecializedILi3ENS5_IJNS4_1CILi2EEENSA_ILi1EEESC_EEENS1_35KernelTmaWarpSpecializedCooperativeEEENS5_IJNSA_ILi256EEESG_NSA_ILi128EEEEEENS_10tfloat32_tENS5_IJlSC_lEEESJ_SK_NS4_8TiledMMAINS4_8MMA_AtomIJNS4_4SM904GMMA30MMA_64x256x8_F32TF32TF32_SS_TNILNSO_7ScaleInE1ELSQ_1EEEEEENS4_6LayoutISD_NS5_IJSC_NSA_ILi0EEESU_EEEEENS5_IJNS4_10UnderscoreESX_SX_EEEEENS4_13SM90_TMA_LOADENS4_14ComposedLayoutINS4_7SwizzleILi3ELi4ELi3EEENS4_18smem_ptr_flag_bitsILi32EEENST_INS5_IJNSA_ILi8EEENSA_ILi32EEEEEENS5_IJS17_SC_EEEEEEEvNS4_8identityENS4_23SM90_TMA_LOAD_MULTICASTES1B_vS1C_EENS_8epilogue10collective6detail29Sm90TmaWarpSpecializedAdapterINS1G_15DefaultEpilogueISJ_SK_SK_NS1F_6thread17LinearCombinationISJ_Li1EffLNS1K_9ScaleType4KindE0ELNS_15FloatRoundStyleE2ESJ_EENS1_15EpilogueDefaultEEEEEvvEEEEvNT_6ParamsE,"",@"SHT_CUDA_INFO"
	.sectionflags	@""
	.align	4


	//----- nvinfo : EIATTR_CUDA_API_VERSION
	.align		4
        /*0000*/ 	.byte	0x04, 0x37
        /*0002*/ 	.short	(.L_21 - .L_20)
.L_20:
        /*0004*/ 	.word	0x00000082


	//----- nvinfo : EIATTR_KPARAM_INFO
	.align		4
.L_21:
        /*0008*/ 	.byte	0x04, 0x17
        /*000a*/ 	.short	(.L_23 - .L_22)
.L_22:
        /*000c*/ 	.word	0x00000000
        /*0010*/ 	.short	0x0000
        /*0012*/ 	.short	0x0070
        /*0014*/ 	.byte	0x00, 0xf0, 0x01, 0x10


	//----- nvinfo : EIATTR_SPARSE_MMA_MASK
	.align		4
.L_23:
        /*0018*/ 	.byte	0x03, 0x50
        /*001a*/ 	.short	0x0000


	//----- nvinfo : EIATTR_MAXREG_COUNT
	.align		4
        /*001c*/ 	.byte	0x03, 0x1b
        /*001e*/ 	.short	0x00a8


	//----- nvinfo : EIATTR_NUM_BARRIERS
	.align		4
        /*0020*/ 	.byte	0x02, 0x4c
        /*0022*/ 	.byte	0x01
	.zero		1


	//----- nvinfo : EIATTR_EXTERNS
	.align		4
        /*0024*/ 	.byte	0x04, 0x0f
        /*0026*/ 	.short	(.L_25 - .L_24)


	//   ....[0]....
	.align		4
.L_24:
        /*0028*/ 	.word	index@(__assertfail)


	//----- nvinfo : EIATTR_ANNOTATIONS
	.align		4
.L_25:
        /*002c*/ 	.byte	0x04, 0x55
        /*002e*/ 	.short	(.L_27 - .L_26)


	//   ....[0]....
.L_26:
        /*0030*/ 	.word	0x00000001
        /*0034*/ 	.byte	0xe0, 0x09, 0x00, 0x00, 0x01, 0x00, 0x00, 0x00, 0xf0, 0x09, 0x00, 0x00, 0x01, 0x00, 0x00, 0x00
        /* <DEDUP_REMOVED lines=2725> */
        /*aa94*/ 	.byte	0x40, 0x29, 0x03, 0x00, 0x01, 0x00, 0x00, 0x00, 0x60, 0x29, 0x03, 0x00


	//----- nvinfo : EIATTR_MERCURY_ISA_VERSION
	.align		4
.L_27:
        /*aaa0*/ 	.byte	0x03, 0x5f
        /*aaa2*/ 	.short	0x0101


	//----- nvinfo : EIATTR_INT_WARP_WIDE_INSTR_OFFSETS
	.align		4
        /*aaa4*/ 	.byte	0x04, 0x31
        /*aaa6*/ 	.short	(.L_29 - .L_28)


	//   ....[0]....
.L_28:
        /*aaa8*/ 	.word	0x00000560


	//   ....[1]....
        /*aaac*/ 	.word	0x00000580


	//   ....[2]....
        /*aab0*/ 	.word	0x000006e0


	//----- nvinfo : EIATTR_COOP_GROUP_MASK_REGIDS
	.align		4
.L_29:
        /*aab4*/ 	.byte	0x04, 0x29
        /*aab6*/ 	.short	(.L_31 - .L_30)


	//   ....[0]....
.L_30:
        /*aab8*/ 	.word	0xffffffff


	//   ....[1]....
        /*aabc*/ 	.word	0xffffffff


	//   ....[2]....
        /*aac0*/ 	.word	0xffffffff


	//   ....[3]....
        /*aac4*/ 	.word	0xffffffff


	//   ....[4]....
        /*aac8*/ 	.word	0xffffffff


	//   ....[5]....
        /*aacc*/ 	.word	0xffffffff


	//----- nvinfo : EIATTR_COOP_GROUP_INSTR_OFFSETS
	.align		4
.L_31:
        /*aad0*/ 	.byte	0x04, 0x28
        /*aad2*/ 	.short	(.L_33 - .L_32)


	//   ....[0]....
.L_32:
        /*aad4*/ 	.word	0x00000070


	//   ....[1]....
        /*aad8*/ 	.word	0x00000080


	//   ....[2]....
        /*aadc*/ 	.word	0x000001a0


	//   ....[3]....
        /*aae0*/ 	.word	0x000003b0


	//   ....[4]....
        /*aae4*/ 	.word	0x00000820


	//   ....[5]....
        /*aae8*/ 	.word	0x000013f0


	//----- nvinfo : EIATTR_REG_RECONFIG
	.align		4
.L_33:
        /*aaec*/ 	.byte	0x01, 0x54
	.zero		2


	//----- nvinfo : EIATTR_SYSCALL_OFFSETS
	.align		4
        /*aaf0*/ 	.byte	0x04, 0x46
        /*aaf2*/ 	.short	(.L_35 - .L_34)


	//   ....[0]....
.L_34:
        /*aaf4*/ 	.word	0x000015a0


	//----- nvinfo : EIATTR_MBARRIER_INSTR_OFFSETS
	.align		4
.L_35:
        /*aaf8*/ 	.byte	0x04, 0x39
        /*aafa*/ 	.short	(.L_37 - .L_36)


	//   ....[0]....
.L_36:
        /*aafc*/ 	.word	0x00000320
        /*ab00*/ 	.word	0x000000ff
        /*ab04*/ 	.word	0x00000000
        /*ab08*/ 	.short	0x0100
        /*ab0a*/ 	.byte	0x08
	.zero		1


	//   ....[1]....
        /*ab0c*/ 	.word	0x00000330
        /*ab10*/ 	.word	0x000000ff
        /*ab14*/ 	.word	0x00000018
        /*ab18*/ 	.short	0x0100
        /*ab1a*/ 	.byte	0x08
	.zero		1


	//   ....[2]....
        /*ab1c*/ 	.word	0x00000340
        /*ab20*/ 	.word	0x000000ff
        /*ab24*/ 	.word	0x00000008
        /*ab28*/ 	.short	0x0100
        /*ab2a*/ 	.byte	0x08
	.zero		1


	//   ....[3]....
        /*ab2c*/ 	.word	0x00000350
        /*ab30*/ 	.word	0x000000ff
        /*ab34*/ 	.word	0x00000020
        /*ab38*/ 	.short	0x0100
        /*ab3a*/ 	.byte	0x08
	.zero		1


	//   ....[4]....
        /*ab3c*/ 	.word	0x00000360
        /*ab40*/ 	.word	0x000000ff
        /*ab44*/ 	.word	0x00000010
        /*ab48*/ 	.short	0x0100
        /*ab4a*/ 	.byte	0x08
	.zero		1


	//   ....[5]....
        /*ab4c*/ 	.word	0x00000370
        /*ab50*/ 	.word	0x000000ff
        /*ab54*/ 	.word	0x00000028
        /*ab58*/ 	.short	0x0100
        /*ab5a*/ 	.byte	0x08
	.zero		1


	//   ....[6]....
        /*ab5c*/ 	.word	0x00000750
        /*ab60*/ 	.word	0x000000ff
        /*ab64*/ 	.word	0x00000040
        /*ab68*/ 	.short	0x0100
        /*ab6a*/ 	.byte	0x06
	.zero		1


	//   ....[7]....
        /*ab6c*/ 	.word	0x00000780
        /*ab70*/ 	.word	0x000000ff
        /*ab74*/ 	.word	0x00000048
        /*ab78*/ 	.short	0x0100
        /*ab7a*/ 	.byte	0x06
	.zero		1


	//   ....[8]....
        /*ab7c*/ 	.word	0x00001680
        /*ab80*/ 	.word	0x00000004
        /*ab84*/ 	.word	0x00000000
        /*ab88*/ 	.short	0x010a
        /*ab8a*/ 	.byte	0x3f
	.zero		1


	//   ....[9]....
        /*ab8c*/ 	.word	0x000016c0
        /*ab90*/ 	.word	0x00000004
        /*ab94*/ 	.word	0x00000000
        /*ab98*/ 	.short	0x010a
        /*ab9a*/ 	.byte	0x3f
	.zero		1


	//   ....[10]....
        /*ab9c*/ 	.word	0x00010cc0
        /*aba0*/ 	.word	0x00000003
        /*aba4*/ 	.word	0x00000000
        /*aba8*/ 	.short	0x010a
        /*abaa*/ 	.byte	0x3f
	.zero		1


	//   ....[11]....
        /*abac*/ 	.word	0x00010d00
        /*abb0*/ 	.word	0x00000003
        /*abb4*/ 	.word	0x00000000
        /*abb8*/ 	.short	0x010a
        /*abba*/ 	.byte	0x3f
	.zero		1


	//   ....[12]....
        /*abbc*/ 	.word	0x00020d80
        /*abc0*/ 	.word	0x00000003
        /*abc4*/ 	.word	0x00000000
        /*abc8*/ 	.short	0x0101
        /*abca*/ 	.byte	0x3f
	.zero		1


	//   ....[13]....
        /*abcc*/ 	.word	0x00020fb0
        /*abd0*/ 	.word	0x00000000
        /*abd4*/ 	.word	0x00000000
        /*abd8*/ 	.short	0x0101
        /*abda*/ 	.byte	0x3f
	.zero		1


	//   ....[14]....
        /*abdc*/ 	.word	0x000322b0
        /*abe0*/ 	.word	0x0000000f
        /*abe4*/ 	.word	0x00000018
        /*abe8*/ 	.short	0x010a
        /*abea*/ 	.byte	0x3f
	.zero		1


	//   ....[15]....
        /*abec*/ 	.word	0x00032860
        /*abf0*/ 	.word	0x00000002
        /*abf4*/ 	.word	0x00000048
        /*abf8*/ 	.short	0x0101
        /*abfa*/ 	.byte	0x3f
	.zero		1


	//   ....[16]....
        /*abfc*/ 	.word	0x00033060
        /*ac00*/ 	.word	0x00000003
        /*ac04*/ 	.word	0x00000000
        /*ac08*/ 	.short	0x010a
        /*ac0a*/ 	.byte	0x3f
	.zero		1


	//   ....[17]....
        /*ac0c*/ 	.word	0x000330f0
        /*ac10*/ 	.word	0x00000003
        /*ac14*/ 	.word	0x00000000
        /*ac18*/ 	.short	0x010a
        /*ac1a*/ 	.byte	0x3f
	.zero		1


	//   ....[18]....
        /*ac1c*/ 	.word	0x00033180
        /*ac20*/ 	.word	0x00000003
        /*ac24*/ 	.word	0x00000000
        /*ac28*/ 	.short	0x010a
        /*ac2a*/ 	.byte	0x3f
	.zero		1


	//   ....[19]....
        /*ac2c*/ 	.word	0x000331e0
        /*ac30*/ 	.word	0x00000004
        /*ac34*/ 	.word	0x00000000
        /*ac38*/ 	.short	0x010a
        /*ac3a*/ 	.byte	0x3f
	.zero		1


	//   ....[20]....
        /*ac3c*/ 	.word	0x00033230
        /*ac40*/ 	.word	0x00000003
        /*ac44*/ 	.word	0x00000000
        /*ac48*/ 	.short	0x010a
        /*ac4a*/ 	.byte	0x3f
	.zero		1


	//   ....[21]....
        /*ac4c*/ 	.word	0x00033300
        /*ac50*/ 	.word	0x0000000f
        /*ac54*/ 	.word	0x00000018
        /*ac58*/ 	.short	0x010a
        /*ac5a*/ 	.byte	0x3f
	.zero		1


	//   ....[22]....
        /*ac5c*/ 	.word	0x000333d0
        /*ac60*/ 	.word	0x00000003
        /*ac64*/ 	.word	0x00000000
        /*ac68*/ 	.short	0x010a
        /*ac6a*/ 	.byte	0x3f
	.zero		1


	//   ....[23]....
        /*ac6c*/ 	.word	0x00033420
        /*ac70*/ 	.word	0x00000003
        /*ac74*/ 	.word	0x00000000
        /*ac78*/ 	.short	0x010a
        /*ac7a*/ 	.byte	0x3f
	.zero		1


	//----- nvinfo : EIATTR_NUM_MBARRIERS
	.align		4
.L_37:
        /*ac7c*/ 	.byte	0x03, 0x38
        /*ac7e*/ 	.short	0x0008


	//----- nvinfo : EIATTR_EXIT_INSTR_OFFSETS
	.align		4
        /*ac80*/ 	.byte	0x04, 0x1c
        /*ac82*/ 	.short	(.L_39 - .L_38)


	//   ....[0]....
.L_38:
        /*ac84*/ 	.word	0x00000a80


	//   ....[1]....
        /*ac88*/ 	.word	0x00001310


	//   ....[2]....
        /*ac8c*/ 	.word	0x00031920


	//   ....[3]....
        /*ac90*/ 	.word	0x00031f40


	//   ....[4]....
        /*ac94*/ 	.word	0x000331d0


	//----- nvinfo : EIATTR_MAX_THREADS
	.align		4
.L_39:
        /*ac98*/ 	.byte	0x04, 0x05
        /*ac9a*/ 	.short	(.L_41 - .L_40)
.L_40:
        /*ac9c*/ 	.word	0x00000180
        /*aca0*/ 	.word	0x00000001
        /*aca4*/ 	.word	0x00000001


	//----- nvinfo : EIATTR_CRS_STACK_SIZE
	.align		4
.L_41:
        /*aca8*/ 	.byte	0x04, 0x1e
        /*acaa*/ 	.short	(.L_43 - .L_42)
.L_42:
        /*acac*/ 	.word	0x00000000


	//----- nvinfo : EIATTR_CBANK_PARAM_SIZE
	.align		4
.L_43:
        /*acb0*/ 	.byte	0x03, 0x19
        /*acb2*/ 	.short	0x0470


	//----- nvinfo : EIATTR_PARAM_CBANK
	.align		4
        /*acb4*/ 	.byte	0x04, 0x0a
        /*acb6*/ 	.short	(.L_45 - .L_44)
	.align		4
.L_44:
        /*acb8*/ 	.word	index@(.nv.constant0._ZN7cutlass13device_kernelINS_4gemm6kernel13GemmUniversalIN4cute5tupleIJiiiiEEENS1_10collective13CollectiveMmaINS1_34MainloopSm90TmaGmmaWarpSpecializedILi3ENS5_IJNS4_1CILi2EEENSA_ILi1EEESC_EEENS1_35KernelTmaWarpSpecializedCooperativeEEENS5_IJNSA_ILi256EEESG_NSA_ILi128EEEEEENS_10tfloat32_tENS5_IJlSC_lEEESJ_SK_NS4_8TiledMMAINS4_8MMA_AtomIJNS4_4SM904GMMA30MMA_64x256x8_F32TF32TF32_SS_TNILNSO_7ScaleInE1ELSQ_1EEEEEENS4_6LayoutISD_NS5_IJSC_NSA_ILi0EEESU_EEEEENS5_IJNS4_10UnderscoreESX_SX_EEEEENS4_13SM90_TMA_LOADENS4_14ComposedLayoutINS4_7SwizzleILi3ELi4ELi3EEENS4_18smem_ptr_flag_bitsILi32EEENST_INS5_IJNSA_ILi8EEENSA_ILi32EEEEEENS5_IJS17_SC_EEEEEEEvNS4_8identityENS4_23SM90_TMA_LOAD_MULTICASTES1B_vS1C_EENS_8epilogue10collective6detail29Sm90TmaWarpSpecializedAdapterINS1G_15DefaultEpilogueISJ_SK_SK_NS1F_6thread17LinearCombinationISJ_Li1EffLNS1K_9ScaleType4KindE0ELNS_15FloatRoundStyleE2ESJ_EENS1_15EpilogueDefaultEEEEEvvEEEEvNT_6ParamsE)
        /*acbc*/ 	.short	0x0210
        /*acbe*/ 	.short	0x0470


	//----- nvinfo : EIATTR_SW_WAR
	.align		4
.L_45:
        /*acc0*/ 	.byte	0x04, 0x36
        /*acc2*/ 	.short	(.L_47 - .L_46)
.L_46:
        /*acc4*/ 	.word	0x00000008
.L_47:


//--------------------- .nv.callgraph             --------------------------
	.section	.nv.callgraph,"",@"SHT_CUDA_CALLGRAPH"
	.align	4
	.sectionentsize	8
	.align		4
        /*0000*/ 	.word	0x00000000
	.align		4
        /*0004*/ 	.word	0xffffffff
	.align		4
        /*0008*/ 	.word	index@(_ZN7cutlass13device_kernelINS_4gemm6kernel13GemmUniversalIN4cute5tupleIJiiiiEEENS1_10collective13CollectiveMmaINS1_34MainloopSm90TmaGmmaWarpSpecializedILi3ENS5_IJNS4_1CILi2EEENSA_ILi1EEESC_EEENS1_35KernelTmaWarpSpecializedCooperativeEEENS5_IJNSA_ILi256EEESG_NSA_ILi128EEEEEENS_10tfloat32_tENS5_IJlSC_lEEESJ_SK_NS4_8TiledMMAINS4_8MMA_AtomIJNS4_4SM904GMMA30MMA_64x256x8_F32TF32TF32_SS_TNILNSO_7ScaleInE1ELSQ_1EEEEEENS4_6LayoutISD_NS5_IJSC_NSA_ILi0EEESU_EEEEENS5_IJNS4_10UnderscoreESX_SX_EEEEENS4_13SM90_TMA_LOADENS4_14ComposedLayoutINS4_7SwizzleILi3ELi4ELi3EEENS4_18smem_ptr_flag_bitsILi32EEENST_INS5_IJNSA_ILi8EEENSA_ILi32EEEEEENS5_IJS17_SC_EEEEEEEvNS4_8identityENS4_23SM90_TMA_LOAD_MULTICASTES1B_vS1C_EENS_8epilogue10collective6detail29Sm90TmaWarpSpecializedAdapterINS1G_15DefaultEpilogueISJ_SK_SK_NS1F_6thread17LinearCombinationISJ_Li1EffLNS1K_9ScaleType4KindE0ELNS_15FloatRoundStyleE2ESJ_EENS1_15EpilogueDefaultEEEEEvvEEEEvNT_6ParamsE)
	.align		4
        /*000c*/ 	.word	index@(__assertfail)
	.align		4
        /*0010*/ 	.word	0x00000000
	.align		4
        /*0014*/ 	.word	0xfffffffe
	.align		4
        /*0018*/ 	.word	0x00000000
	.align		4
        /*001c*/ 	.word	0xfffffffd
	.align		4
        /*0020*/ 	.word	0x00000000
	.align		4
        /*0024*/ 	.word	0xfffffffc


//--------------------- .nv.constant4             --------------------------
	.section	.nv.constant4,"a",@progbits
	.align	8
	.align		8
.nv.constant4:
        /*0000*/ 	.dword	__assertfail
	.align		8
        /*0008*/ 	.dword	__unnamed_1
	.align		8
        /*0010*/ 	.dword	_ZN39_INTERNAL_4a3fe160_4_k_cu_64c4c53c_70104cuda3std3__45__cpo5beginE
	.align		8
        /*0018*/ 	.dword	_ZN39_INTERNAL_4a3fe160_4_k_cu_64c4c53c_70104cuda3std3__45__cpo3endE
	.align		8
        /*0020*/ 	.dword	_ZN39_INTERNAL_4a3fe160_4_k_cu_64c4c53c_70104cuda3std3__45__cpo6cbeginE
	.align		8
        /*0028*/ 	.dword	_ZN39_INTERNAL_4a3fe160_4_k_cu_64c4c53c_70104cuda3std3__45__cpo4cendE
	.align		8
        /*0030*/ 	.dword	_ZN39_INTERNAL_4a3fe160_4_k_cu_64c4c53c_70104cuda3std3__441_GLOBAL__N__4a3fe160_4_k_cu_64c4c53c_70106ignoreE
	.align		8
        /*0038*/ 	.dword	_ZN39_INTERNAL_4a3fe160_4_k_cu_64c4c53c_70104cuda3std3__419piecewise_constructE
	.align		8
        /*0040*/ 	.dword	_ZN39_INTERNAL_4a3fe160_4_k_cu_64c4c53c_70104cuda3std3__48in_placeE
	.align		8
        /*0048*/ 	.dword	_ZN39_INTERNAL_4a3fe160_4_k_cu_64c4c53c_70104cuda3std6ranges3__45__cpo4swapE
	.align		8
        /*0050*/ 	.dword	_ZN39_INTERNAL_4a3fe160_4_k_cu_64c4c53c_70104cuda3std6ranges3__45__cpo9iter_moveE
	.align		8
        /*0058*/ 	.dword	_ZN39_INTERNAL_4a3fe160_4_k_cu_64c4c53c_70104cute7productE
	.align		8
        /*0060*/ 	.dword	_ZN39_INTERNAL_4a3fe160_4_k_cu_64c4c53c_70104cute1_E
	.align		8
        /*0068*/ 	.dword	$str$22
	.align		8
        /*0070*/ 	.dword	$str$23


//--------------------- .text._ZN7cutlass13device_kernelINS_4gemm6kernel13GemmUniversalIN4cute5tupleIJiiiiEEENS1_10collective13CollectiveMmaINS1_34MainloopSm90TmaGmmaWarpSpecializedILi3ENS5_IJNS4_1CILi2EEENSA_ILi1EEESC_EEENS1_35KernelTmaWarpSpecializedCooperativeEEENS5_IJNSA_ILi256EEESG_NSA_ILi128EEEEEENS_10tfloat32_tENS5_IJlSC_lEEESJ_SK_NS4_8TiledMMAINS4_8MMA_AtomIJNS4_4SM904GMMA30MMA_64x256x8_F32TF32TF32_SS_TNILNSO_7ScaleInE1ELSQ_1EEEEEENS4_6LayoutISD_NS5_IJSC_NSA_ILi0EEESU_EEEEENS5_IJNS4_10UnderscoreESX_SX_EEEEENS4_13SM90_TMA_LOADENS4_14ComposedLayoutINS4_7SwizzleILi3ELi4ELi3EEENS4_18smem_ptr_flag_bitsILi32EEENST_INS5_IJNSA_ILi8EEENSA_ILi32EEEEEENS5_IJS17_SC_EEEEEEEvNS4_8identityENS4_23SM90_TMA_LOAD_MULTICASTES1B_vS1C_EENS_8epilogue10collective6detail29Sm90TmaWarpSpecializedAdapterINS1G_15DefaultEpilogueISJ_SK_SK_NS1F_6thread17LinearCombinationISJ_Li1EffLNS1K_9ScaleType4KindE0ELNS_15FloatRoundStyleE2ESJ_EENS1_15EpilogueDefaultEEEEEvvEEEEvNT_6ParamsE --------------------------
	.section	.text._ZN7cutlass13device_kernelINS_4gemm6kernel13GemmUniversalIN4cute5tupleIJiiiiEEENS1_10collective13CollectiveMmaINS1_34MainloopSm90TmaGmmaWarpSpecializedILi3ENS5_IJNS4_1CILi2EEENSA_ILi1EEESC_EEENS1_35KernelTmaWarpSpecializedCooperativeEEENS5_IJNSA_ILi256EEESG_NSA_ILi128EEEEEENS_10tfloat32_tENS5_IJlSC_lEEESJ_SK_NS4_8TiledMMAINS4_8MMA_AtomIJNS4_4SM904GMMA30MMA_64x256x8_F32TF32TF32_SS_TNILNSO_7ScaleInE1ELSQ_1EEEEEENS4_6LayoutISD_NS5_IJSC_NSA_ILi0EEESU_EEEEENS5_IJNS4_10UnderscoreESX_SX_EEEEENS4_13SM90_TMA_LOADENS4_14ComposedLayoutINS4_7SwizzleILi3ELi4ELi3EEENS4_18smem_ptr_flag_bitsILi32EEENST_INS5_IJNSA_ILi8EEENSA_ILi32EEEEEENS5_IJS17_SC_EEEEEEEvNS4_8identityENS4_23SM90_TMA_LOAD_MULTICASTES1B_vS1C_EENS_8epilogue10collective6detail29Sm90TmaWarpSpecializedAdapterINS1G_15DefaultEpilogueISJ_SK_SK_NS1F_6thread17LinearCombinationISJ_Li1EffLNS1K_9ScaleType4KindE0ELNS_15FloatRoundStyleE2ESJ_EENS1_15EpilogueDefaultEEEEEvvEEEEvNT_6ParamsE,"ax",@progbits
	.align	128
.text._ZN7cutlass13device_kernelINS_4gemm6kernel13GemmUniversalIN4cute5tupleIJiiiiEEENS1_10collective13CollectiveMmaINS1_34MainloopSm90TmaGmmaWarpSpecializedILi3ENS5_IJNS4_1CILi2EEENSA_ILi1EEESC_EEENS1_35KernelTmaWarpSpecializedCooperativeEEENS5_IJNSA_ILi256EEESG_NSA_ILi128EEEEEENS_10tfloat32_tENS5_IJlSC_lEEESJ_SK_NS4_8TiledMMAINS4_8MMA_AtomIJNS4_4SM904GMMA30MMA_64x256x8_F32TF32TF32_SS_TNILNSO_7ScaleInE1ELSQ_1EEEEEENS4_6LayoutISD_NS5_IJSC_NSA_ILi0EEESU_EEEEENS5_IJNS4_10UnderscoreESX_SX_EEEEENS4_13SM90_TMA_LOADENS4_14ComposedLayoutINS4_7SwizzleILi3ELi4ELi3EEENS4_18smem_ptr_flag_bitsILi32EEENST_INS5_IJNSA_ILi8EEENSA_ILi32EEEEEENS5_IJS17_SC_EEEEEEEvNS4_8identityENS4_23SM90_TMA_LOAD_MULTICASTES1B_vS1C_EENS_8epilogue10collective6detail29Sm90TmaWarpSpecializedAdapterINS1G_15DefaultEpilogueISJ_SK_SK_NS1F_6thread17LinearCombinationISJ_Li1EffLNS1K_9ScaleType4KindE0ELNS_15FloatRoundStyleE2ESJ_EENS1_15EpilogueDefaultEEEEEvvEEEEvNT_6ParamsE:
        .type           _ZN7cutlass13device_kernelINS_4gemm6kernel13GemmUniversalIN4cute5tupleIJiiiiEEENS1_10collective13CollectiveMmaINS1_34MainloopSm90TmaGmmaWarpSpecializedILi3ENS5_IJNS4_1CILi2EEENSA_ILi1EEESC_EEENS1_35KernelTmaWarpSpecializedCooperativeEEENS5_IJNSA_ILi256EEESG_NSA_ILi128EEEEEENS_10tfloat32_tENS5_IJlSC_lEEESJ_SK_NS4_8TiledMMAINS4_8MMA_AtomIJNS4_4SM904GMMA30MMA_64x256x8_F32TF32TF32_SS_TNILNSO_7ScaleInE1ELSQ_1EEEEEENS4_6LayoutISD_NS5_IJSC_NSA_ILi0EEESU_EEEEENS5_IJNS4_10UnderscoreESX_SX_EEEEENS4_13SM90_TMA_LOADENS4_14ComposedLayoutINS4_7SwizzleILi3ELi4ELi3EEENS4_18smem_ptr_flag_bitsILi32EEENST_INS5_IJNSA_ILi8EEENSA_ILi32EEEEEENS5_IJS17_SC_EEEEEEEvNS4_8identityENS4_23SM90_TMA_LOAD_MULTICASTES1B_vS1C_EENS_8epilogue10collective6detail29Sm90TmaWarpSpecializedAdapterINS1G_15DefaultEpilogueISJ_SK_SK_NS1F_6thread17LinearCombinationISJ_Li1EffLNS1K_9ScaleType4KindE0ELNS_15FloatRoundStyleE2ESJ_EENS1_15EpilogueDefaultEEEEEvvEEEEvNT_6ParamsE,@function
        .size           _ZN7cutlass13device_kernelINS_4gemm6kernel13GemmUniversalIN4cute5tupleIJiiiiEEENS1_10collective13CollectiveMmaINS1_34MainloopSm90TmaGmmaWarpSpecializedILi3ENS5_IJNS4_1CILi2EEENSA_ILi1EEESC_EEENS1_35KernelTmaWarpSpecializedCooperativeEEENS5_IJNSA_ILi256EEESG_NSA_ILi128EEEEEENS_10tfloat32_tENS5_IJlSC_lEEESJ_SK_NS4_8TiledMMAINS4_8MMA_AtomIJNS4_4SM904GMMA30MMA_64x256x8_F32TF32TF32_SS_TNILNSO_7ScaleInE1ELSQ_1EEEEEENS4_6LayoutISD_NS5_IJSC_NSA_ILi0EEESU_EEEEENS5_IJNS4_10UnderscoreESX_SX_EEEEENS4_13SM90_TMA_LOADENS4_14ComposedLayoutINS4_7SwizzleILi3ELi4ELi3EEENS4_18smem_ptr_flag_bitsILi32EEENST_INS5_IJNSA_ILi8EEENSA_ILi32EEEEEENS5_IJS17_SC_EEEEEEEvNS4_8identityENS4_23SM90_TMA_LOAD_MULTICASTES1B_vS1C_EENS_8epilogue10collective6detail29Sm90TmaWarpSpecializedAdapterINS1G_15DefaultEpilogueISJ_SK_SK_NS1F_6thread17LinearCombinationISJ_Li1EffLNS1K_9ScaleType4KindE0ELNS_15FloatRoundStyleE2ESJ_EENS1_15EpilogueDefaultEEEEEvvEEEEvNT_6ParamsE,(.L_x_579 - _ZN7cutlass13device_kernelINS_4gemm6kernel13GemmUniversalIN4cute5tupleIJiiiiEEENS1_10collective13CollectiveMmaINS1_34MainloopSm90TmaGmmaWarpSpecializedILi3ENS5_IJNS4_1CILi2EEENSA_ILi1EEESC_EEENS1_35KernelTmaWarpSpecializedCooperativeEEENS5_IJNSA_ILi256EEESG_NSA_ILi128EEEEEENS_10tfloat32_tENS5_IJlSC_lEEESJ_SK_NS4_8TiledMMAINS4_8MMA_AtomIJNS4_4SM904GMMA30MMA_64x256x8_F32TF32TF32_SS_TNILNSO_7ScaleInE1ELSQ_1EEEEEENS4_6LayoutISD_NS5_IJSC_NSA_ILi0EEESU_EEEEENS5_IJNS4_10UnderscoreESX_SX_EEEEENS4_13SM90_TMA_LOADENS4_14ComposedLayoutINS4_7SwizzleILi3ELi4ELi3EEENS4_18smem_ptr_flag_bitsILi32EEENST_INS5_IJNSA_ILi8EEENSA_ILi32EEEEEENS5_IJS17_SC_EEEEEEEvNS4_8identityENS4_23SM90_TMA_LOAD_MULTICASTES1B_vS1C_EENS_8epilogue10collective6detail29Sm90TmaWarpSpecializedAdapterINS1G_15DefaultEpilogueISJ_SK_SK_NS1F_6thread17LinearCombinationISJ_Li1EffLNS1K_9ScaleType4KindE0ELNS_15FloatRoundStyleE2ESJ_EENS1_15EpilogueDefaultEEEEEvvEEEEvNT_6ParamsE)
        .other          _ZN7cutlass13device_kernelINS_4gemm6kernel13GemmUniversalIN4cute5tupleIJiiiiEEENS1_10collective13CollectiveMmaINS1_34MainloopSm90TmaGmmaWarpSpecializedILi3ENS5_IJNS4_1CILi2EEENSA_ILi1EEESC_EEENS1_35KernelTmaWarpSpecializedCooperativeEEENS5_IJNSA_ILi256EEESG_NSA_ILi128EEEEEENS_10tfloat32_tENS5_IJlSC_lEEESJ_SK_NS4_8TiledMMAINS4_8MMA_AtomIJNS4_4SM904GMMA30MMA_64x256x8_F32TF32TF32_SS_TNILNSO_7ScaleInE1ELSQ_1EEEEEENS4_6LayoutISD_NS5_IJSC_NSA_ILi0EEESU_EEEEENS5_IJNS4_10UnderscoreESX_SX_EEEEENS4_13SM90_TMA_LOADENS4_14ComposedLayoutINS4_7SwizzleILi3ELi4ELi3EEENS4_18smem_ptr_flag_bitsILi32EEENST_INS5_IJNSA_ILi8EEENSA_ILi32EEEEEENS5_IJS17_SC_EEEEEEEvNS4_8identityENS4_23SM90_TMA_LOAD_MULTICASTES1B_vS1C_EENS_8epilogue10collective6detail29Sm90TmaWarpSpecializedAdapterINS1G_15DefaultEpilogueISJ_SK_SK_NS1F_6thread17LinearCombinationISJ_Li1EffLNS1K_9ScaleType4KindE0ELNS_15FloatRoundStyleE2ESJ_EENS1_15EpilogueDefaultEEEEEvvEEEEvNT_6ParamsE,@"STO_CUDA_ENTRY STV_DEFAULT"
_ZN7cutlass13device_kernelINS_4gemm6kernel13GemmUniversalIN4cute5tupleIJiiiiEEENS1_10collective13CollectiveMmaINS1_34MainloopSm90TmaGmmaWarpSpecializedILi3ENS5_IJNS4_1CILi2EEENSA_ILi1EEESC_EEENS1_35KernelTmaWarpSpecializedCooperativeEEENS5_IJNSA_ILi256EEESG_NSA_ILi128EEEEEENS_10tfloat32_tENS5_IJlSC_lEEESJ_SK_NS4_8TiledMMAINS4_8MMA_AtomIJNS4_4SM904GMMA30MMA_64x256x8_F32TF32TF32_SS_TNILNSO_7ScaleInE1ELSQ_1EEEEEENS4_6LayoutISD_NS5_IJSC_NSA_ILi0EEESU_EEEEENS5_IJNS4_10UnderscoreESX_SX_EEEEENS4_13SM90_TMA_LOADENS4_14ComposedLayoutINS4_7SwizzleILi3ELi4ELi3EEENS4_18smem_ptr_flag_bitsILi32EEENST_INS5_IJNSA_ILi8EEENSA_ILi32EEEEEENS5_IJS17_SC_EEEEEEEvNS4_8identityENS4_23SM90_TMA_LOAD_MULTICASTES1B_vS1C_EENS_8epilogue10collective6detail29Sm90TmaWarpSpecializedAdapterINS1G_15DefaultEpilogueISJ_SK_SK_NS1F_6thread17LinearCombinationISJ_Li1EffLNS1K_9ScaleType4KindE0ELNS_15FloatRoundStyleE2ESJ_EENS1_15EpilogueDefaultEEEEEvvEEEEvNT_6ParamsE:
[----:B------:R-:W0:Y:S02]  /*0000*/  LDC R1, c[0x0][0x28] ;  /* 0x00000a00ff017b82 */ /* 0x000e240000000800 */
[----:B0-----:R-:W-:Y:S01]  /*0010*/  VIADD R1, R1, 0xffffe828 ;  /* 0xffffe82801017836 */ /* 0x001fe20000000000 */
[----:B------:R-:W0:Y:S01]  /*0020*/  S2R R4, SR_TID.X ;  /* 0x0000000000047919 */ /* 0x000e220000002100 */
[----:B------:R-:W-:Y:S01]  /*0030*/  ELECT P0, URZ, PT ;  /* 0x00000000003f782f */ /* 0x000fe20003800000 */
[----:B------:R-:W-:Y:S01]  /*0040*/  BSSY B0, `(.L_x_0) ;  /* 0x0000015000007945 */ /* 0x000fe20003800000 */
[--C-:B0-----:R-:W-:Y:S02]  /*0050*/  SHF.R.U32.HI R0, RZ, 0x5, R4.reuse ;  /* 0x00000005ff007819 */ /* 0x101fe40000011604 */
[----:B------:R-:W-:-:S03]  /*0060*/  SHF.R.U32.HI R2, RZ, 0x7, R4 ;  /* 0x00000007ff027819 */ /* 0x000fc60000011604 */
[----:B------:R-:W0:Y:S04]  /*0070*/  SHFL.IDX PT, R3, R0, RZ, 0x1f ;  /* 0x00001fff00037589 */ /* 0x000e2800000e0000 */
[----:B------:R-:W1:Y:S01]  /*0080*/  SHFL.IDX PT, R2, R2, RZ, 0x1f ;  /* 0x00001fff02027589 */ /* 0x000e6200000e0000 */
[----:B0-----:R-:W-:Y:S02]  /*0090*/  R2UR UR9, R3 ;  /* 0x00000000030972ca */ /* 0x001fe400000e0000 */
[----:B-1----:R-:W-:-:S11]  /*00a0*/  R2UR UR5, R2 ;  /* 0x00000000020572ca */ /* 0x002fd600000e0000 */
[----:B------:R-:W-:Y:S02]  /*00b0*/  USHF.R.S32.HI UR4, URZ, 0x1f, UR9 ;  /* 0x0000001f3f047899 */ /* 0x000fe40008011409 */
[----:B------:R-:W-:Y:S02]  /*00c0*/  ISETP.NE.OR P0, PT, RZ, UR9, !P0 ;  /* 0x00000009ff007c0c */ /* 0x000fe4000c705670 */
[----:B------:R-:W-:-:S04]  /*00d0*/  ULEA.HI UR4, UR4, UR9, URZ, 0x2 ;  /* 0x0000000904047291 */ /* 0x000fc8000f8f103f */
[----:B------:R-:W-:-:S04]  /*00e0*/  ULOP3.LUT UR4, UR4, 0xfffffffc, URZ, 0xc0, !UPT ;  /* 0xfffffffc04047892 */ /* 0x000fc8000f8ec03f */
[----:B------:R-:W-:-:S03]  /*00f0*/  UIADD3 UR9, UR9, -UR4, URZ ;  /* 0x8000000409097290 */ /* 0x000fc6000fffe03f */
[----:B------:R-:W-:Y:S09]  /*0100*/  @P0 BRA `(.L_x_1) ;  /* 0x0000000000200947 */ /* 0x000ff20003800000 */
[----:B------:R-:W-:Y:S02]  /*0110*/  ULDC.64 UR6, c[0x0][0x198] ;  /* 0x0000660000067ab9 */ /* 0x000fe40000000a00 */
[----:B------:R-:W-:Y:S02]  /*0120*/  UIADD3 UR10, UP0, UR6, 0xf0, URZ ;  /* 0x000000f0060a7890 */ /* 0x000fe4000ff1e03f */
[----:B------:R-:W-:Y:S02]  /*0130*/  UIADD3 UR6, UP1, UR6, 0x1f0, URZ ;  /* 0x000001f006067890 */ /* 0x000fe4000ff3e03f */
[----:B------:R-:W-:Y:S02]  /*0140*/  UIADD3.X UR11, URZ, UR7, URZ, UP0, !UPT ;  /* 0x000000073f0b7290 */ /* 0x000fe400087fe43f */
[----:B------:R-:W-:-:S07]  /*0150*/  UIADD3.X UR7, URZ, UR7, URZ, UP1, !UPT ;  /* 0x000000073f077290 */ /* 0x000fce0008ffe43f */
[----:B------:R0:W-:Y:S02]  /*0160*/  UTMACCTL.PF [UR10] ;  /* 0x000000000a0079b9 */ /* 0x0001e40008040000 */
[----:B------:R0:W-:Y:S02]  /*0170*/  UTMACCTL.PF [UR6] ;  /* 0x00000000060079b9 */ /* 0x0001e40008040000 */
[----:B0-----:R-:W-:Y:S01]  /*0180*/  NOP ;  /* 0x0000000000007918 */ /* 0x001fe20000000000 */
.L_x_1:
[----:B------:R-:W-:Y:S05]  /*0190*/  BSYNC B0 ;  /* 0x0000000000007941 */ /* 0x000fea0003800000 */
.L_x_0:
[----:B------:R-:W0:Y:S01]  /*01a0*/  SHFL.IDX PT, R2, R0, RZ, 0x1f ;  /* 0x00001fff00027589 */ /* 0x000e2200000e0000 */
[----:B------:R-:W-:Y:S01]  /*01b0*/  UISETP.NE.AND UP0, UPT, UR9, 0x3, UPT ;  /* 0x000000030900788c */ /* 0x000fe2000bf05270 */
[----:B------:R-:W-:Y:S01]  /*01c0*/  ISETP.NE.AND P1, PT, RZ, UR5, PT ;  /* 0x00000005ff007c0c */ /* 0x000fe2000bf25270 */
[----:B------:R-:W-:Y:S02]  /*01d0*/  UIADD3 UR16, UR5, -0x1, URZ ;  /* 0xffffffff05107890 */ /* 0x000fe4000fffe03f */
[----:B------:R-:W-:Y:S02]  /*01e0*/  UISETP.EQ.OR UP0, UPT, UR9, URZ, !UP0 ;  /* 0x0000003f0900728c */ /* 0x000fe4000c702670 */
[----:B------:R-:W-:Y:S02]  /*01f0*/  UISETP.GE.U32.AND UP1, UPT, UR16, 0x2, UPT ;  /* 0x000000021000788c */ /* 0x000fe4000bf26070 */
[----:B------:R-:W-:-:S04]  /*0200*/  UISETP.EQ.AND UP0, UPT, UR5, URZ, UP0 ;  /* 0x0000003f0500728c */ /* 0x000fc80008702270 */
[----:B------:R-:W-:-:S04]  /*0210*/  USEL UR37, URZ, 0x1, !UP0 ;  /* 0x000000013f257887 */ /* 0x000fc8000c000000 */
[----:B------:R-:W-:Y:S01]  /*0220*/  USEL UR37, UR37, 0x2, UP1 ;  /* 0x0000000225257887 */ /* 0x000fe20008800000 */
[----:B0-----:R-:W-:-:S13]  /*0230*/  ISETP.NE.AND P0, PT, R2, RZ, PT ;  /* 0x000000ff0200720c */ /* 0x001fda0003f05270 */
[----:B------:R-:W-:Y:S05]  /*0240*/  @P0 BRA `(.L_x_2) ;  /* 0x0000000000500947 */ /* 0x000fea0003800000 */
[----:B------:R-:W0:Y:S01]  /*0250*/  S2UR UR8, SR_CgaCtaId ;  /* 0x00000000000879c3 */ /* 0x000e220000008800 */
[----:B------:R-:W-:Y:S01]  /*0260*/  UMOV UR4, 0x400 ;  /* 0x0000040000047882 */ /* 0x000fe20000000000 */
[----:B------:R-:W-:Y:S01]  /*0270*/  UMOV UR5, 0x1 ;  /* 0x0000000100057882 */ /* 0x000fe20000000000 */
[----:B------:R-:W-:Y:S01]  /*0280*/  UMOV UR6, 0x4 ;  /* 0x0000000400067882 */ /* 0x000fe20000000000 */
[----:B------:R-:W-:Y:S01]  /*0290*/  ELECT P0, URZ, PT ;  /* 0x00000000003f782f */ /* 0x000fe20003800000 */
[----:B------:R-:W-:-:S04]  /*02a0*/  UIADD3 UR6, -UR6, 0x100000, URZ ;  /* 0x0010000006067890 */ /* 0x000fc8000fffe13f */
[----:B------:R-:W-:Y:S02]  /*02b0*/  USHF.L.U32 UR7, UR6, 0xb, URZ ;  /* 0x0000000b06077899 */ /* 0x000fe4000800063f */
[----:B------:R-:W-:Y:S02]  /*02c0*/  USHF.L.U32 UR6, UR6, 0x1, URZ ;  /* 0x0000000106067899 */ /* 0x000fe4000800063f */
[----:B0-----:R-:W-:Y:S02]  /*02d0*/  ULEA UR8, UR8, UR4, 0x18 ;  /* 0x0000000408087291 */ /* 0x001fe4000f8ec03f */
[----:B------:R-:W-:-:S04]  /*02e0*/  UIADD3 UR4, -UR5, 0x100000, URZ ;  /* 0x0010000005047890 */ /* 0x000fc8000fffe13f */
[----:B------:R-:W-:Y:S02]  /*02f0*/  USHF.L.U32 UR5, UR4, 0xb, URZ ;  /* 0x0000000b04057899 */ /* 0x000fe4000800063f */
[----:B------:R-:W-:Y:S01]  /*0300*/  USHF.L.U32 UR4, UR4, 0x1, URZ ;  /* 0x0000000104047899 */ /* 0x000fe2000800063f */
[----:B------:R-:W0:Y:S11]  /*0310*/  FENCE.VIEW.ASYNC.S ;  /* 0x00000000000073c6 */ /* 0x000e360000000000 */
[----:B0-----:R0:W1:Y:S01]  /*0320*/  SYNCS.EXCH.64 URZ, [UR8], UR4 ;  /* 0x00000004083f75b2 */ /* 0x0010620008000100 */
[----:B------:R0:W2:Y:S01]  /*0330*/  SYNCS.EXCH.64 URZ, [UR8+0x18], UR6 ;  /* 0x00001806083f75b2 */ /* 0x0000a20008000100 */
[----:B------:R0:W3:Y:S01]  /*0340*/  SYNCS.EXCH.64 URZ, [UR8+0x8], UR4 ;  /* 0x00000804083f75b2 */ /* 0x0000e20008000100 */
[----:B------:R0:W4:Y:S01]  /*0350*/  SYNCS.EXCH.64 URZ, [UR8+0x20], UR6 ;  /* 0x00002006083f75b2 */ /* 0x0001220008000100 */
[----:B------:R0:W0:Y:S01]  /*0360*/  SYNCS.EXCH.64 URZ, [UR8+0x10], UR4 ;  /* 0x00001004083f75b2 */ /* 0x0000220008000100 */
[----:B------:R0:W0:Y:S01]  /*0370*/  SYNCS.EXCH.64 URZ, [UR8+0x28], UR6 ;  /* 0x00002806083f75b2 */ /* 0x0000220008000100 */
[----:B------:R-:W-:Y:S01]  /*0380*/  NOP ;  /* 0x0000000000007918 */ /* 0x000fe20000000000 */
.L_x_2:
[----:B------:R-:W5:Y:S01]  /*0390*/  S2UR UR13, SR_CTAID.X ;  /* 0x00000000000d79c3 */ /* 0x000f620000002500 */
[----:B------:R-:W-:Y:S01]  /*03a0*/  SHF.R.S32.HI R3, RZ, 0x1f, R4 ;  /* 0x0000001fff037819 */ /* 0x000fe20000011404 */
[----:B------:R5:W1:Y:S01]  /*03b0*/  SHFL.IDX PT, R6, R0, RZ, 0x1f ;  /* 0x00001fff00067589 */ /* 0x000a6200000e0000 */
[----:B0-----:R-:W-:Y:S01]  /*03c0*/  ULDC UR4, c[0x0][0x150] ;  /* 0x0000540000047ab9 */ /* 0x001fe20000000800 */
[----:B------:R-:W-:Y:S02]  /*03d0*/  ELECT P0, URZ, PT ;  /* 0x00000000003f782f */ /* 0x000fe40003800000 */
[----:B------:R-:W-:Y:S01]  /*03e0*/  LEA.HI R3, R3, R4, RZ, 0x7 ;  /* 0x0000000403037211 */ /* 0x000fe200078f38ff */
[----:B------:R-:W-:Y:S01]  /*03f0*/  ULDC UR5, c[0x0][0x154] ;  /* 0x0000550000057ab9 */ /* 0x000fe20000000800 */
[----:B------:R-:W-:Y:S01]  /*0400*/  SHF.R.S32.HI R7, RZ, 0x1f, R2 ;  /* 0x0000001fff077819 */ /* 0x000fe20000011402 */
[----:B------:R-:W0:Y:S01]  /*0410*/  S2UR UR10, SR_CTAID.Y ;  /* 0x00000000000a79c3 */ /* 0x000e220000002600 */
[----:B------:R-:W-:Y:S01]  /*0420*/  LOP3.LUT R3, R3, 0xffffff80, RZ, 0xc0, !PT ;  /* 0xffffff8003037812 */ /* 0x000fe200078ec0ff */
[----:B------:R-:W-:Y:S01]  /*0430*/  ULDC UR8, c[0x0][0x144] ;  /* 0x0000510000087ab9 */ /* 0x000fe20000000800 */
[----:B------:R-:W-:Y:S01]  /*0440*/  LEA.HI R7, R7, R2, RZ, 0x2 ;  /* 0x0000000207077211 */ /* 0x000fe200078f10ff */
[----:B------:R-:W-:Y:S01]  /*0450*/  NOP ;  /* 0x0000000000007918 */ /* 0x000fe20000000000 */
[----:B------:R-:W-:Y:S01]  /*0460*/  NOP ;  /* 0x0000000000007918 */ /* 0x000fe20000000000 */
[----:B------:R-:W-:Y:S01]  /*0470*/  IMAD.IADD R3, R4, 0x1, -R3 ;  /* 0x0000000104037824 */ /* 0x000fe200078e0a03 */
[----:B------:R-:W-:Y:S01]  /*0480*/  LOP3.LUT R7, R7, 0x3ffffffc, RZ, 0xc0, !PT ;  /* 0x3ffffffc07077812 */ /* 0x000fe200078ec0ff */
[----:B------:R-:W-:Y:S01]  /*0490*/  ULDC UR11, c[0x0][0x148] ;  /* 0x00005200000b7ab9 */ /* 0x000fe20000000800 */
[----:B------:R-:W-:-:S02]  /*04a0*/  IMAD.MOV.U32 R17, RZ, RZ, 0x1 ;  /* 0x00000001ff117424 */ /* 0x000fc400078e00ff */
[----:B------:R-:W-:Y:S01]  /*04b0*/  SHF.R.S32.HI R4, RZ, 0x1f, R3 ;  /* 0x0000001fff047819 */ /* 0x000fe20000011403 */
[----:B------:R-:W-:-:S03]  /*04c0*/  IMAD.IADD R2, R2, 0x1, -R7 ;  /* 0x0000000102027824 */ /* 0x000fc600078e0a07 */
[----:B------:R-:W-:Y:S02]  /*04d0*/  LEA.HI R4, R4, R3, RZ, 0x3 ;  /* 0x0000000304047211 */ /* 0x000fe400078f18ff */
[----:B-----5:R-:W-:Y:S02]  /*04e0*/  I2FP.F32.U32 R5, UR13 ;  /* 0x0000000d00057c45 */ /* 0x020fe40008201000 */
[--C-:B------:R-:W-:Y:S02]  /*04f0*/  SHF.R.S32.HI R0, RZ, 0x3, R4.reuse ;  /* 0x00000003ff007819 */ /* 0x100fe40000011404 */
[----:B-1----:R-:W-:Y:S01]  /*0500*/  ISETP.NE.OR P0, PT, R6, RZ, !P0 ;  /* 0x000000ff0600720c */ /* 0x002fe20004705670 */
[----:B------:R-:W-:Y:S01]  /*0510*/  FMUL R8, R5, UR4 ;  /* 0x0000000405087c20 */ /* 0x000fe20008400000 */
[----:B------:R-:W-:-:S04]  /*0520*/  SHF.R.S32.HI R5, RZ, 0x1f, R4 ;  /* 0x0000001fff057819 */ /* 0x000fc80000011404 */
[----:B------:R-:W-:Y:S01]  /*0530*/  LEA.HI R5, R5, R0, RZ, 0x2 ;  /* 0x0000000005057211 */ /* 0x000fe200078f10ff */
[----:B------:R-:W1:Y:S03]  /*0540*/  F2I.U32.TRUNC.NTZ R8, R8 ;  /* 0x0000000800087305 */ /* 0x000e66000020f000 */
[----:B------:R-:W-:-:S03]  /*0550*/  LOP3.LUT R5, R5, 0xfffffffc, RZ, 0xc0, !PT ;  /* 0xfffffffc05057812 */ /* 0x000fc600078ec0ff */
[----:B------:R-:W-:Y:S01]  /*0560*/  VOTEU.ALL UP0, P0 ;  /* 0x00000000003f7886 */ /* 0x000fe20000000000 */
[----:B------:R-:W-:Y:S01]  /*0570*/  IADD3 R5, R0, -R5, RZ ;  /* 0x8000000500057210 */ /* 0x000fe20007ffe0ff */
[----:B------:R-:W-:Y:S01]  /*0580*/  VOTEU.ALL UP1, P0 ;  /* 0x00000000003f7886 */ /* 0x000fe20000020000 */
[----:B0-----:R-:W-:Y:S02]  /*0590*/  I2FP.F32.U32 R0, UR10 ;  /* 0x0000000a00007c45 */ /* 0x001fe40008201000 */
[----:B------:R-:W0:Y:S01]  /*05a0*/  @!UP0 S2UR UR7, SR_CgaCtaId ;  /* 0x00000000000789c3 */ /* 0x000e220000008800 */
[----:B------:R-:W-:Y:S01]  /*05b0*/  IMAD R2, R2, 0x4, R5 ;  /* 0x0000000402027824 */ /* 0x000fe200078e0205 */
[----:B------:R-:W-:Y:S01]  /*05c0*/  @!UP0 UMOV UR6, 0x400 ;  /* 0x0000040000068882 */ /* 0x000fe20000000000 */
[----:B------:R-:W-:Y:S01]  /*05d0*/  FMUL R4, R0, UR5 ;  /* 0x0000000500047c20 */ /* 0x000fe20008400000 */
[----:B-1----:R-:W-:Y:S02]  /*05e0*/  R2UR UR4, R8 ;  /* 0x00000000080472ca */ /* 0x002fe400000e0000 */
[----:B------:R-:W-:-:S03]  /*05f0*/  LEA.HI R0, R2, R2, RZ, 0x1 ;  /* 0x0000000202007211 */ /* 0x000fc600078f08ff */
[----:B------:R-:W1:Y:S01]  /*0600*/  F2I.U32.TRUNC.NTZ R4, R4 ;  /* 0x0000000400047305 */ /* 0x000e62000020f000 */
[----:B------:R-:W-:-:S04]  /*0610*/  LOP3.LUT R5, R0, 0xfffffffe, RZ, 0xc0, !PT ;  /* 0xfffffffe00057812 */ /* 0x000fc800078ec0ff */
[----:B------:R-:W-:-:S03]  /*0620*/  IADD3 R5, R2, -R5, RZ ;  /* 0x8000000502057210 */ /* 0x000fc60007ffe0ff */
[----:B------:R-:W-:-:S04]  /*0630*/  UIADD3 UR4, -UR4, URZ, URZ ;  /* 0x0000003f04047290 */ /* 0x000fc8000fffe13f */
[----:B------:R-:W-:Y:S01]  /*0640*/  UIMAD UR8, UR8, UR4, UR13 ;  /* 0x00000004080872a4 */ /* 0x000fe2000f8e020d */
[----:B-1----:R-:W-:Y:S02]  /*0650*/  R2UR UR12, R4 ;  /* 0x00000000040c72ca */ /* 0x002fe400000e0000 */
[----:B------:R-:W-:Y:S01]  /*0660*/  UMOV UR4, 0x20 ;  /* 0x0000002000047882 */ /* 0x000fe20000000000 */
[----:B------:R-:W1:Y:S02]  /*0670*/  LDC R4, c[0x0][0x140] ;  /* 0x00005000ff047b82 */ /* 0x000e640000000800 */
[----:B------:R-:W-:Y:S01]  /*0680*/  ISETP.NE.AND P3, PT, R5, UR8, PT ;  /* 0x0000000805007c0c */ /* 0x000fe2000bf65270 */
[----:B------:R-:W-:-:S04]  /*0690*/  @!UP0 UIADD3 UR4, -UR4, 0x100000, URZ ;  /* 0x0010000004048890 */ /* 0x000fc8000fffe13f */
[----:B------:R-:W-:Y:S02]  /*06a0*/  @!UP0 USHF.L.U32 UR5, UR4, 0xb, URZ ;  /* 0x0000000b04058899 */ /* 0x000fe4000800063f */
[----:B------:R-:W-:Y:S01]  /*06b0*/  @!UP0 USHF.L.U32 UR4, UR4, 0x1, URZ ;  /* 0x0000000104048899 */ /* 0x000fe2000800063f */
[C---:B------:R-:W-:Y:S01]  /*06c0*/  IMAD.SHL.U32 R5, R2.reuse, 0x4, RZ ;  /* 0x0000000402057824 */ /* 0x040fe200078e00ff */
[----:B0-----:R-:W-:Y:S01]  /*06d0*/  @!UP0 ULEA UR6, UR7, UR6, 0x18 ;  /* 0x0000000607068291 */ /* 0x001fe2000f8ec03f */
[----:B------:R-:W-:Y:S01]  /*06e0*/  VOTEU.ALL UP0, P0 ;  /* 0x00000000003f7886 */ /* 0x000fe20000000000 */
[----:B------:R-:W-:Y:S02]  /*06f0*/  LOP3.LUT P0, RZ, R3, 0x7, RZ, 0xc0, !PT ;  /* 0x0000000703ff7812 */ /* 0x000fe4000780c0ff */
[----:B------:R-:W-:Y:S01]  /*0700*/  LOP3.LUT R152, R2, 0xc, R5, 0x78, !PT ;  /* 0x0000000c02987812 */ /* 0x000fe200078e7805 */
[----:B------:R-:W-:-:S03]  /*0710*/  UIADD3 UR12, -UR12, URZ, URZ ;  /* 0x0000003f0c0c7290 */ /* 0x000fc6000fffe13f */
[C---:B------:R-:W-:Y:S02]  /*0720*/  ISETP.LT.U32.AND P0, PT, R152.reuse, 0x2, !P0 ;  /* 0x000000029800780c */ /* 0x040fe40004701070 */
[----:B------:R-:W-:Y:S01]  /*0730*/  @P3 LEA.HI R0, R152, R152, RZ, 0x1 ;  /* 0x0000009898003211 */ /* 0x000fe200078f08ff */
[----:B------:R-:W0:Y:S02]  /*0740*/  FENCE.VIEW.ASYNC.S ;  /* 0x00000000000073c6 */ /* 0x000e240000000000 */
[----:B0-----:R-:W0:Y:S01]  /*0750*/  @!UP0 SYNCS.EXCH.64 URZ, [UR6+0x40], UR4 ;  /* 0x00004004063f85b2 */ /* 0x001e220008000100 */
[----:B------:R-:W-:Y:S02]  /*0760*/  @P3 SHF.R.S32.HI R0, RZ, 0x1, R0 ;  /* 0x00000001ff003819 */ /* 0x000fe40000011400 */
[----:B-1----:R-:W-:Y:S01]  /*0770*/  ISETP.EQ.U32.AND P2, PT, R4, 0x1, PT ;  /* 0x000000010400780c */ /* 0x002fe20003f42070 */
[----:B------:R1:W0:Y:S01]  /*0780*/  @!UP1 SYNCS.EXCH.64 URZ, [UR6+0x48], UR4 ;  /* 0x00004804063f95b2 */ /* 0x0002220008000100 */
[----:B------:R-:W-:Y:S01]  /*0790*/  NOP ;  /* 0x0000000000007918 */ /* 0x000fe20000000000 */
[----:B-1----:R-:W-:-:S06]  /*07a0*/  UIMAD UR4, UR11, UR12, UR10 ;  /* 0x0000000c0b0472a4 */ /* 0x002fcc000f8e020a */
[----:B------:R-:W-:Y:S02]  /*07b0*/  @P3 ISETP.NE.AND P4, PT, R0, UR4, PT ;  /* 0x0000000400003c0c */ /* 0x000fe4000bf85270 */
[----:B------:R-:W-:Y:S02]  /*07c0*/  SEL R0, RZ, 0x1, !P0 ;  /* 0x00000001ff007807 */ /* 0x000fe40004000000 */
[----:B------:R-:W-:-:S04]  /*07d0*/  @P3 SEL R17, RZ, 0x1, P4 ;  /* 0x00000001ff113807 */ /* 0x000fc80002000000 */
[----:B------:R-:W-:Y:S01]  /*07e0*/  LOP3.LUT R17, R17, R0, RZ, 0xc0, !PT ;  /* 0x0000000011117212 */ /* 0x000fe200078ec0ff */
[----:B------:R-:W-:Y:S06]  /*07f0*/  @!P2 BRA `(.L_x_3) ;  /* 0x000000000008a947 */ /* 0x000fec0003800000 */
[----:B0-234-:R-:W-:Y:S01]  /*0800*/  UCGABAR_ARV ;  /* 0x00000000000079c7 */ /* 0x01dfe20008000000 */
[----:B------:R-:W-:Y:S05]  /*0810*/  BRA `(.L_x_4) ;  /* 0x0000000000047947 */ /* 0x000fea0003800000 */
.L_x_3:
[----:B0-234-:R-:W-:Y:S01]  /*0820*/  NOP ;  /* 0x0000000000007918 */ /* 0x01dfe20000000000 */
.L_x_4:
[----:B------:R-:W-:Y:S01]  /*0830*/  ULDC UR4, c[0x0][0x65c] ;  /* 0x0001970000047ab9 */ /* 0x000fe20000000800 */
[----:B------:R-:W-:Y:S01]  /*0840*/  UMOV UR5, URZ ;  /* 0x0000003f00057c82 */ /* 0x000fe20008000000 */
[----:B------:R-:W-:-:S03]  /*0850*/  UISETP.NE.AND UP0, UPT, UR4, 0x1, UPT ;  /* 0x000000010400788c */ /* 0x000fc6000bf05270 */
[----:B------:R-:W-:Y:S01]  /*0860*/  UMOV UR4, UR13 ;  /* 0x0000000d00047c82 */ /* 0x000fe20008000000 */
[----:B------:R-:W-:Y:S02]  /*0870*/  UP2UR UR38, UPR, URZ, 0x1 ;  /* 0x000000013f267883 */ /* 0x000fe40008000000 */
[----:B------:R-:W-:Y:S02]  /*0880*/  PLOP3.LUT P0, PT, PT, PT, UP0, 0x80, 0x0 ;  /* 0x000000000000781c */ /* 0x000fe40003f0f008 */
[----:B------:R-:W-:Y:S02]  /*0890*/  PLOP3.LUT P3, PT, PT, PT, UP0, 0x80, 0x0 ;  /* 0x000000000000781c */ /* 0x000fe40003f6f008 */
[----:B------:R-:W-:Y:S01]  /*08a0*/  PLOP3.LUT P5, PT, PT, PT, UP0, 0x80, 0x0 ;  /* 0x000000000000781c */ /* 0x000fe20003faf008 */
[----:B------:R-:W-:Y:S01]  /*08b0*/  @UP0 ULDC UR14, c[0x0][0x10] ;  /* 0x00000400000e0ab9 */ /* 0x000fe20000000800 */
[----:B------:R-:W-:Y:S01]  /*08c0*/  @UP0 UMOV UR6, UR10 ;  /* 0x0000000a00060c82 */ /* 0x000fe20008000000 */
[----:B------:R-:W-:Y:S01]  /*08d0*/  @UP0 UMOV UR7, URZ ;  /* 0x0000003f00070c82 */ /* 0x000fe20008000000 */
[----:B------:R-:W-:Y:S01]  /*08e0*/  PLOP3.LUT P4, PT, PT, PT, UP0, 0x80, 0x0 ;  /* 0x000000000000781c */ /* 0x000fe20003f8f008 */
[----:B------:R-:W-:-:S03]  /*08f0*/  @UP0 UIMAD.WIDE.U32 UR14, UR13, UR14, UR6 ;  /* 0x0000000e0d0e02a5 */ /* 0x000fc6000f8e0006 */
[----:B------:R-:W-:Y:S01]  /*0900*/  @!UP0 ULDC UR7, c[0x0][0xc] ;  /* 0x0000030000078ab9 */ /* 0x000fe20000000800 */
[----:B------:R-:W-:Y:S01]  /*0910*/  @UP0 UMOV UR6, URZ ;  /* 0x0000003f00060c82 */ /* 0x000fe20008000000 */
[----:B------:R-:W-:Y:S01]  /*0920*/  @!UP0 UIMAD.WIDE.U32 UR4, UR10, UR7, UR4 ;  /* 0x000000070a0482a5 */ /* 0x000fe2000f8e0004 */
[----:B------:R-:W-:Y:S01]  /*0930*/  MOV R2, UR14 ;  /* 0x0000000e00027c02 */ /* 0x000fe20008000f00 */
[----:B------:R-:W-:Y:S02]  /*0940*/  @UP0 UIADD3 UR6, UR15, UR6, URZ ;  /* 0x000000060f060290 */ /* 0x000fe4000fffe03f */
[----:B------:R-:W-:Y:S02]  /*0950*/  IMAD.U32 R3, RZ, RZ, UR15 ;  /* 0x0000000fff037e24 */ /* 0x000fe4000f8e00ff */
[----:B------:R-:W-:Y:S01]  /*0960*/  IMAD.U32 R5, RZ, RZ, UR5 ;  /* 0x00000005ff057e24 */ /* 0x000fe2000f8e00ff */
[----:B------:R-:W-:Y:S01]  /*0970*/  MOV R4, UR4 ;  /* 0x0000000400047c02 */ /* 0x000fe20008000f00 */
[----:B------:R-:W-:Y:S01]  /*0980*/  @P0 IMAD.MOV.U32 R7, RZ, RZ, R2 ;  /* 0x000000ffff070224 */ /* 0x000fe200078e0002 */
[----:B------:R-:W-:Y:S01]  /*0990*/  @P3 MOV R6, UR6 ;  /* 0x0000000600063c02 */ /* 0x000fe20008000f00 */
[----:B------:R-:W-:Y:S01]  /*09a0*/  IMAD.U32 R2, RZ, RZ, UR4 ;  /* 0x00000004ff027e24 */ /* 0x000fe2000f8e00ff */
[----:B------:R-:W-:Y:S01]  /*09b0*/  @!P5 MOV R6, R5 ;  /* 0x000000050006d202 */ /* 0x000fe20000000f00 */
[----:B------:R-:W-:-:S02]  /*09c0*/  IMAD.U32 R3, RZ, RZ, UR5 ;  /* 0x00000005ff037e24 */ /* 0x000fc4000f8e00ff */
[----:B------:R-:W-:Y:S02]  /*09d0*/  @!P4 IMAD.MOV.U32 R7, RZ, RZ, R2 ;  /* 0x000000ffff07c224 */ /* 0x000fe400078e0002 */
[----:B------:R0:W-:Y:S04]  /*09e0*/  STL [R1+0x200], R6 ;  /* 0x0002000601007387 */ /* 0x0001e80000100800 */
[----:B------:R0:W-:Y:S01]  /*09f0*/  STL [R1+0x204], R7 ;  /* 0x0002040701007387 */ /* 0x0001e20000100800 */
[----:B------:R-:W-:Y:S05]  /*0a00*/  @!P2 BRA `(.L_x_5) ;  /* 0x00000000000ca947 */ /* 0x000fea0003800000 */
[----:B------:R-:W-:Y:S01]  /*0a10*/  UCGABAR_WAIT ;  /* 0x0000000000007dc7 */ /* 0x000fe20008000000 */
[----:B------:R-:W-:Y:S01]  /*0a20*/  CCTL.IVALL ;  /* 0x00000000ff00798f */ /* 0x000fe20002000000 */
[----:B------:R-:W-:Y:S05]  /*0a30*/  BRA `(.L_x_6) ;  /* 0x0000000000047947 */ /* 0x000fea0003800000 */
.L_x_5:
[----:B------:R-:W-:Y:S06]  /*0a40*/  BAR.SYNC.DEFER_BLOCKING 0x0 ;  /* 0x0000000000007b1d */ /* 0x000fec0000010000 */
.L_x_6:
[----:B------:R-:W-:Y:S05]  /*0a50*/  @!P1 BRA `(.L_x_7) ;  /* 0x0000030c00b49947 */ /* 0x000fea0003800000 */
[----:B------:R-:W-:-:S06]  /*0a60*/  UISETP.GT.U32.AND UP0, UPT, UR16, 0x1, UPT ;  /* 0x000000011000788c */ /* 0x000fcc000bf04070 */
[----:B------:R-:W-:-:S13]  /*0a70*/  PLOP3.LUT P0, PT, PT, PT, UP0, 0x80, 0x0 ;  /* 0x000000000000781c */ /* 0x000fda0003f0f008 */
[----:B------:R-:W-:Y:S05]  /*0a80*/  @P0 EXIT ;  /* 0x000000000000094d */ /* 0x000fea0003800000 */
[----:B------:R-:W-:Y:S01]  /*0a90*/  ULDC.64 UR4, c[0x0][0x650] ;  /* 0x0001940000047ab9 */ /* 0x000fe20000000a00 */
[----:B------:R-:W-:Y:S01]  /*0aa0*/  UMOV UR40, 0xffffffff ;  /* 0xffffffff00287882 */ /* 0x000fe20000000000 */
[----:B------:R-:W-:Y:S01]  /*0ab0*/  ISETP.GE.U32.AND P0, PT, R7, UR4, PT ;  /* 0x0000000407007c0c */ /* 0x000fe2000bf06070 */
[----:B------:R-:W-:Y:S01]  /*0ac0*/  UMOV UR41, 0xffffffff ;  /* 0xffffffff00297882 */ /* 0x000fe20000000000 */
[----:B------:R-:W-:Y:S01]  /*0ad0*/  UMOV UR42, 0xffffffff ;  /* 0xffffffff002a7882 */ /* 0x000fe20000000000 */
[----:B------:R-:W-:Y:S02]  /*0ae0*/  PRMT R0, RZ, 0x7610, R0 ;  /* 0x00007610ff007816 */ /* 0x000fe40000000000 */
[----:B------:R-:W-:-:S13]  /*0af0*/  ISETP.GE.U32.AND.EX P0, PT, R6, UR5, PT, P0 ;  /* 0x0000000506007c0c */ /* 0x000fda000bf06100 */
[----:B------:R-:W-:Y:S05]  /*0b00*/  @P0 BRA `(.L_x_8) ;  /* 0x0000000400480947 */ /* 0x000fea0003800000 */
[----:B------:R-:W-:Y:S01]  /*0b10*/  ULDC.64 UR16, c[0x0][0x628] ;  /* 0x00018a0000107ab9 */ /* 0x000fe20000000a00 */
[C---:B------:R-:W-:Y:S01]  /*0b20*/  R2UR UR19, R7.reuse ;  /* 0x00000000071372ca */ /* 0x040fe200000e0000 */
[----:B------:R-:W-:Y:S01]  /*0b30*/  ULDC UR18, c[0x0][0x630] ;  /* 0x00018c0000127ab9 */ /* 0x000fe20000000800 */
[----:B------:R-:W-:Y:S02]  /*0b40*/  ISETP.NE.U32.AND P0, PT, RZ, UR16, PT ;  /* 0x00000010ff007c0c */ /* 0x000fe4000bf05070 */
[----:B------:R-:W-:Y:S02]  /*0b50*/  R2UR UR4, R7 ;  /* 0x00000000070472ca */ /* 0x000fe400000e0000 */
[----:B------:R-:W-:Y:S02]  /*0b60*/  ISETP.NE.AND.EX P0, PT, RZ, UR17, PT, P0 ;  /* 0x00000011ff007c0c */ /* 0x000fe4000bf05300 */
[----:B------:R-:W-:-:S11]  /*0b70*/  R2UR UR5, R6 ;  /* 0x00000000060572ca */ /* 0x000fd600000e0000 */
[----:B------:R-:W-:Y:S05]  /*0b80*/  @!P0 BRA `(.L_x_9) ;  /* 0x0000000000308947 */ /* 0x000fea0003800000 */
[----:B------:R-:W-:Y:S01]  /*0b90*/  R2UR UR4, R7 ;  /* 0x00000000070472ca */ /* 0x000fe200000e0000 */
[----:B------:R-:W-:Y:S01]  /*0ba0*/  ULDC UR9, c[0x0][0x634] ;  /* 0x00018d0000097ab9 */ /* 0x000fe20000000800 */
[----:B------:R-:W-:-:S11]  /*0bb0*/  R2UR UR13, R6 ;  /* 0x00000000060d72ca */ /* 0x000fd600000e0000 */
[----:B------:R-:W-:-:S04]  /*0bc0*/  UIADD3 UR9, UP0, UR4, UR9, URZ ;  /* 0x0000000904097290 */ /* 0x000fc8000ff1e03f */
[----:B------:R-:W-:-:S04]  /*0bd0*/  UIADD3.X UR13, URZ, UR13, URZ, UP0, !UPT ;  /* 0x0000000d3f0d7290 */ /* 0x000fc800087fe43f */
[----:B------:R-:W-:-:S04]  /*0be0*/  UIMAD.WIDE.U32 UR4, UR13, UR16, URZ ;  /* 0x000000100d0472a5 */ /* 0x000fc8000f8e003f */
[----:B------:R-:W-:Y:S02]  /*0bf0*/  UIMAD.WIDE.U32 UR6, UP0, UR9, UR17, UR4 ;  /* 0x00000011090672a5 */ /* 0x000fe4000f800004 */
[----:B------:R-:W-:Y:S02]  /*0c00*/  UIMAD.WIDE.U32 UR4, UR9, UR16, URZ ;  /* 0x00000010090472a5 */ /* 0x000fe4000f8e003f */
[----:B------:R-:W-:Y:S02]  /*0c10*/  UIADD3.X UR15, URZ, URZ, URZ, UP0, !UPT ;  /* 0x0000003f3f0f7290 */ /* 0x000fe400087fe43f */
[----:B------:R-:W-:Y:S01]  /*0c20*/  UIADD3 URZ, UP0, UR5, UR6, URZ ;  /* 0x00000006053f7290 */ /* 0x000fe2000ff1e03f */
[----:B------:R-:W-:-:S03]  /*0c30*/  UMOV UR14, UR7 ;  /* 0x00000007000e7c82 */ /* 0x000fc60008000000 */
[----:B------:R-:W-:-:S12]  /*0c40*/  UIMAD.WIDE.U32.X UR4, UR13, UR17, UR14, UP0 ;  /* 0x000000110d0472a5 */ /* 0x000fd800080e040e */
.L_x_9:
[----:B------:R-:W-:Y:S01]  /*0c50*/  USHF.R.U64 UR42, UR4, UR18, UR5 ;  /* 0x00000012042a7299 */ /* 0x000fe20008001205 */
[----:B------:R-:W-:Y:S01]  /*0c60*/  R2UR UR7, R6 ;  /* 0x00000000060772ca */ /* 0x000fe200000e0000 */
[----:B------:R-:W-:Y:S02]  /*0c70*/  USHF.R.U32.HI UR4, URZ, UR18, UR5 ;  /* 0x000000123f047299 */ /* 0x000fe40008011605 */
[----:B------:R-:W-:Y:S01]  /*0c80*/  UIADD3 UR5, UP0, URZ, -UR42, URZ ;  /* 0x8000002a3f057290 */ /* 0x000fe2000ff1e03f */
[----:B------:R-:W-:Y:S01]  /*0c90*/  ULDC.64 UR14, c[0x0][0x620] ;  /* 0x00018800000e7ab9 */ /* 0x000fe20000000a00 */
[----:B------:R-:W-:Y:S02]  /*0ca0*/  UMOV UR6, UR19 ;  /* 0x0000001300067c82 */ /* 0x000fe40008000000 */
[----:B------:R-:W-:Y:S01]  /*0cb0*/  UIADD3.X UR4, URZ, ~UR4, URZ, UP0, !UPT ;  /* 0x800000043f047290 */ /* 0x000fe200087fe43f */
[----:B------:R-:W-:Y:S01]  /*0cc0*/  ULDC UR9, c[0x0][0x618] ;  /* 0x0001860000097ab9 */ /* 0x000fe20000000800 */
[----:B------:R-:W-:-:S02]  /*0cd0*/  UIMAD UR12, UR11, UR12, UR10 ;  /* 0x0000000c0b0c72a4 */ /* 0x000fc4000f8e020a */
[----:B------:R-:W-:Y:S02]  /*0ce0*/  UIMAD UR4, UR4, UR14, URZ ;  /* 0x0000000e040472a4 */ /* 0x000fe4000f8e023f */
[----:B------:R-:W-:Y:S02]  /*0cf0*/  UIMAD.WIDE.U32 UR6, UR5, UR14, UR6 ;  /* 0x0000000e050672a5 */ /* 0x000fe4000f8e0006 */
[----:B------:R-:W-:Y:S01]  /*0d00*/  UIMAD UR4, UR5, UR15, UR4 ;  /* 0x0000000f050472a4 */ /* 0x000fe2000f8e0204 */
[----:B------:R-:W-:Y:S01]  /*0d10*/  ULDC UR10, c[0x0][0x608] ;  /* 0x00018200000a7ab9 */ /* 0x000fe20000000800 */
[----:B------:R-:W-:Y:S02]  /*0d20*/  ULDC UR18, c[0x0][0x658] ;  /* 0x0001960000127ab9 */ /* 0x000fe40000000800 */
[----:B------:R-:W-:Y:S01]  /*0d30*/  UIADD3 UR7, UR7, UR4, URZ ;  /* 0x0000000407077290 */ /* 0x000fe2000fffe03f */
[----:B------:R-:W-:Y:S02]  /*0d40*/  UMOV UR11, 0xffffffff ;  /* 0xffffffff000b7882 */ /* 0x000fe40000000000 */
[----:B------:R-:W-:Y:S01]  /*0d50*/  ULDC.64 UR4, c[0x0][0x640] ;  /* 0x0001900000047ab9 */ /* 0x000fe20000000a00 */
[----:B------:R-:W-:Y:S01]  /*0d60*/  USHF.R.U64 UR16, UR6, UR9, UR7 ;  /* 0x0000000906107299 */ /* 0x000fe20008001207 */
[----:B------:R-:W-:Y:S01]  /*0d70*/  ISETP.NE.U32.AND P0, PT, RZ, UR4, PT ;  /* 0x00000004ff007c0c */ /* 0x000fe2000bf05070 */
[----:B------:R-:W-:-:S02]  /*0d80*/  USHF.R.U32.HI UR7, URZ, UR9, UR7 ;  /* 0x000000093f077299 */ /* 0x000fc40008011607 */
[----:B------:R-:W-:Y:S01]  /*0d90*/  USHF.L.U32 UR6, UR11, UR18, URZ ;  /* 0x000000120b067299 */ /* 0x000fe2000800063f */
[----:B------:R-:W-:Y:S01]  /*0da0*/  ISETP.NE.AND.EX P0, PT, RZ, UR5, PT, P0 ;  /* 0x00000005ff007c0c */ /* 0x000fe2000bf05300 */
[----:B------:R-:W-:Y:S02]  /*0db0*/  USHF.R.U64 UR22, UR16, UR10, UR7 ;  /* 0x0000000a10167299 */ /* 0x000fe40008001207 */
[----:B------:R-:W-:Y:S02]  /*0dc0*/  USHF.R.U32.HI UR7, URZ, UR10, UR7 ;  /* 0x0000000a3f077299 */ /* 0x000fe40008011607 */
[----:B------:R-:W-:Y:S02]  /*0dd0*/  UISETP.NE.AND UP1, UPT, UR38, URZ, UPT ;  /* 0x0000003f2600728c */ /* 0x000fe4000bf25270 */
[----:B------:R-:W-:Y:S01]  /*0de0*/  USHF.R.U64 UR23, UR22, UR18, UR7 ;  /* 0x0000001216177299 */ /* 0x000fe20008001207 */
[----:B------:R-:W-:Y:S01]  /*0df0*/  ULDC UR17, c[0x0][0x600] ;  /* 0x0001800000117ab9 */ /* 0x000fe20000000800 */
[----:B------:R-:W-:-:S02]  /*0e00*/  ULOP3.LUT UR13, URZ, UR6, URZ, 0x33, !UPT ;  /* 0x000000063f0d7292 */ /* 0x000fc4000f8e333f */
[----:B------:R-:W-:Y:S02]  /*0e10*/  UIADD3 UR15, UR17, -0x1, URZ ;  /* 0xffffffff110f7890 */ /* 0x000fe4000fffe03f */
[----:B------:R-:W-:Y:S02]  /*0e20*/  USEL UR12, UR8, UR12, !UP1 ;  /* 0x0000000c080c7287 */ /* 0x000fe4000c800000 */
[----:B------:R-:W-:Y:S01]  /*0e30*/  USHF.R.U32.HI UR7, URZ, UR18, UR7 ;  /* 0x000000123f077299 */ /* 0x000fe20008011607 */
[----:B------:R-:W-:Y:S01]  /*0e40*/  ULDC UR19, c[0x0][0x648] ;  /* 0x0001920000137ab9 */ /* 0x000fe20000000800 */
[----:B------:R-:W-:Y:S01]  /*0e50*/  ULDC UR20, c[0x0][0x638] ;  /* 0x00018e0000147ab9 */ /* 0x000fe20000000800 */
[----:B------:R-:W-:Y:S01]  /*0e60*/  UMOV UR21, 0x1 ;  /* 0x0000000100157882 */ /* 0x000fe20000000000 */
[----:B------:R-:W-:Y:S01]  /*0e70*/  UMOV UR6, UR23 ;  /* 0x0000001700067c82 */ /* 0x000fe20008000000 */
[----:B------:R-:W-:Y:S07]  /*0e80*/  @!P0 BRA `(.L_x_10) ;  /* 0x0000000000308947 */ /* 0x000fee0003800000 */
[----:B------:R-:W-:Y:S02]  /*0e90*/  ULDC UR10, c[0x0][0x64c] ;  /* 0x00019300000a7ab9 */ /* 0x000fe40000000800 */
        /* <DEDUP_REMOVED lines=8> */
[----:B------:R-:W-:-:S07]  /*0f20*/  UIMAD.WIDE.U32.X UR4, UR14, UR5, UR10, UP0 ;  /* 0x000000050e0472a5 */ /* 0x000fce00080e040a */
[----:B------:R-:W-:Y:S01]  /*0f30*/  UMOV UR6, UR4 ;  /* 0x0000000400067c82 */ /* 0x000fe20008000000 */
[----:B------:R-:W-:-:S05]  /*0f40*/  UMOV UR7, UR5 ;  /* 0x0000000500077c82 */ /* 0x000fca0008000000 */
.L_x_10:
[----:B------:R-:W-:Y:S01]  /*0f50*/  USHF.R.U64 UR5, UR6, UR19, UR7 ;  /* 0x0000001306057299 */ /* 0x000fe20008001207 */
[----:B------:R-:W-:Y:S01]  /*0f60*/  IMAD.MOV.U32 R0, RZ, RZ, 0x1 ;  /* 0x00000001ff007424 */ /* 0x000fe200078e00ff */
[----:B------:R-:W-:Y:S02]  /*0f70*/  USHF.L.U32 UR4, UR21, UR18, URZ ;  /* 0x0000001215047299 */ /* 0x000fe4000800063f */
[----:B------:R-:W-:Y:S02]  /*0f80*/  ULOP3.LUT UR13, UR22, UR13, URZ, 0xc0, !UPT ;  /* 0x0000000d160d7292 */ /* 0x000fe4000f8ec03f */
[----:B------:R-:W-:Y:S02]  /*0f90*/  UIADD3 UR6, -UR5, URZ, URZ ;  /* 0x0000003f05067290 */ /* 0x000fe4000fffe13f */
[----:B------:R-:W-:Y:S02]  /*0fa0*/  UIMAD UR13, UR4, UR5, UR13 ;  /* 0x00000005040d72a4 */ /* 0x000fe4000f8e020d */
[----:B------:R-:W-:-:S02]  /*0fb0*/  ULOP3.LUT UR15, UR16, UR15, URZ, 0xc0, !UPT ;  /* 0x0000000f100f7292 */ /* 0x000fc4000f8ec03f */
[----:B------:R-:W-:Y:S01]  /*0fc0*/  UIMAD UR4, UR6, UR20, UR23 ;  /* 0x00000014060472a4 */ /* 0x000fe2000f8e0217 */
[----:B------:R-:W-:Y:S01]  /*0fd0*/  ULDC UR5, c[0x0][0x610] ;  /* 0x0001840000057ab9 */ /* 0x000fe20000000800 */
[----:B------:R-:W-:Y:S02]  /*0fe0*/  UISETP.NE.AND UP0, UPT, UR38, URZ, UPT ;  /* 0x0000003f2600728c */ /* 0x000fe4000bf05270 */
[----:B------:R-:W-:Y:S02]  /*0ff0*/  UIMAD UR12, UR13, UR5, UR12 ;  /* 0x000000050d0c72a4 */ /* 0x000fe4000f8e020c */
[----:B------:R-:W-:-:S04]  /*1000*/  UIMAD UR4, UR4, UR17, UR15 ;  /* 0x00000011040472a4 */ /* 0x000fc8000f8e020f */
[----:B------:R-:W-:Y:S02]  /*1010*/  USEL UR41, UR4, UR12, !UP0 ;  /* 0x0000000c04297287 */ /* 0x000fe4000c000000 */
[----:B------:R-:W-:-:S12]  /*1020*/  USEL UR40, UR12, UR4, !UP0 ;  /* 0x000000040c287287 */ /* 0x000fd8000c000000 */
.L_x_8:
[----:B------:R-:W-:-:S08]  /*1030*/  NOP ;  /* 0x0000000000007918 */ /* 0x000fd00000000000 */
[----:B------:R-:W1:Y:S02]  /*1040*/  USETMAXREG.TRY_ALLOC.CTAPOOL UP0, 0xf0 ;  /* 0x000000f0000079c8 */ /* 0x000e640008000600 */
[----:B-1----:R-:W-:-:S13]  /*1050*/  PLOP3.LUT P0, PT, PT, PT, UP0, 0x80, 0x0 ;  /* 0x000000000000781c */ /* 0x002fda0003f0f008 */
[----:B------:R-:W-:Y:S05]  /*1060*/  @!P0 BRA `(.L_x_8) ;  /* 0xfffffffc00f08947 */ /* 0x000fea000383ffff */
[----:B------:R-:W-:Y:S01]  /*1070*/  ULDC.64 UR4, c[0x0][0x598] ;  /* 0x0001660000047ab9 */ /* 0x000fe20000000a00 */
[----:B------:R-:W-:Y:S01]  /*1080*/  ULDC.64 UR44, c[0x0][0x208] ;  /* 0x00008200002c7ab9 */ /* 0x000fe20000000a00 */
[----:B------:R-:W-:-:S04]  /*1090*/  ISETP.NE.U32.AND P0, PT, RZ, UR4, PT ;  /* 0x00000004ff007c0c */ /* 0x000fc8000bf05070 */
[----:B------:R-:W-:-:S13]  /*10a0*/  ISETP.NE.AND.EX P0, PT, RZ, UR5, PT, P0 ;  /* 0x00000005ff007c0c */ /* 0x000fda000bf05300 */
[----:B------:R-:W-:Y:S05]  /*10b0*/  @!P0 BRA `(.L_x_11) ;  /* 0x00000000001c8947 */ /* 0x000fea0003800000 */
[----:B------:R-:W1:Y:S02]  /*10c0*/  LDC.64 R2, c[0x0][0x598] ;  /* 0x00016600ff027b82 */ /* 0x000e640000000a00 */
[----:B-1----:R-:W2:Y:S02]  /*10d0*/  LDG.E.64 R2, desc[UR44][R2.64] ;  /* 0x0000002c02027981 */ /* 0x002ea4000c1e1b00 */
[----:B--2---:R-:W-:-:S04]  /*10e0*/  ISETP.NE.U32.AND P0, PT, R2, RZ, PT ;  /* 0x000000ff0200720c */ /* 0x004fc80003f05070 */
[----:B------:R-:W-:-:S13]  /*10f0*/  ISETP.NE.AND.EX P0, PT, R3, RZ, PT, P0 ;  /* 0x000000ff0300720c */ /* 0x000fda0003f05300 */
[----:B------:R-:W-:Y:S05]  /*1100*/  @!P0 BRA `(.L_x_11) ;  /* 0x0000000000088947 */ /* 0x000fea0003800000 */
[----:B------:R1:W5:Y:S01]  /*1110*/  LD.E R2, desc[UR44][R2.64] ;  /* 0x0000002c02027980 */ /* 0x000362000c101900 */
[----:B------:R-:W-:Y:S05]  /*1120*/  BRA `(.L_x_12) ;  /* 0x0000000000247947 */ /* 0x000fea0003800000 */
.L_x_11:
[----:B------:R-:W-:Y:S02]  /*1130*/  ULDC.64 UR4, c[0x0][0x588] ;  /* 0x0001620000047ab9 */ /* 0x000fe40000000a00 */
[----:B------:R-:W-:-:S04]  /*1140*/  ISETP.NE.U32.AND P0, PT, RZ, UR4, PT ;  /* 0x00000004ff007c0c */ /* 0x000fc8000bf05070 */
[----:B------:R-:W-:-:S13]  /*1150*/  ISETP.NE.AND.EX P0, PT, RZ, UR5, PT, P0 ;  /* 0x00000005ff007c0c */ /* 0x000fda000bf05300 */
[----:B------:R-:W-:Y:S05]  /*1160*/  @!P0 BRA `(.L_x_13) ;  /* 0x00000000000c8947 */ /* 0x000fea0003800000 */
[----:B------:R-:W1:Y:S02]  /*1170*/  LDC.64 R2, c[0x0][0x588] ;  /* 0x00016200ff027b82 */ /* 0x000e640000000a00 */
[----:B-1----:R2:W5:Y:S01]  /*1180*/  LDG.E R2, desc[UR44][R2.64] ;  /* 0x0000002c02027981 */ /* 0x002562000c1e1900 */
[----:B------:R-:W-:Y:S05]  /*1190*/  BRA `(.L_x_12) ;  /* 0x0000000000087947 */ /* 0x000fea0003800000 */
.L_x_13:
[----:B------:R-:W-:Y:S02]  /*11a0*/  ULDC UR4, c[0x0][0x580] ;  /* 0x0001600000047ab9 */ /* 0x000fe40000000800 */
[----:B------:R-:W-:-:S07]  /*11b0*/  IMAD.U32 R2, RZ, RZ, UR4 ;  /* 0x00000004ff027e24 */ /* 0x000fce000f8e00ff */
.L_x_12:
[----:B------:R-:W-:Y:S02]  /*11c0*/  ULDC.64 UR4, c[0x0][0x5a0] ;  /* 0x0001680000047ab9 */ /* 0x000fe40000000a00 */
[----:B------:R-:W-:-:S04]  /*11d0*/  ISETP.NE.U32.AND P0, PT, RZ, UR4, PT ;  /* 0x00000004ff007c0c */ /* 0x000fc8000bf05070 */
[----:B------:R-:W-:-:S13]  /*11e0*/  ISETP.NE.AND.EX P0, PT, RZ, UR5, PT, P0 ;  /* 0x00000005ff007c0c */ /* 0x000fda000bf05300 */
[----:B------:R-:W-:Y:S05]  /*11f0*/  @!P0 BRA `(.L_x_14) ;  /* 0x00000000001c8947 */ /* 0x000fea0003800000 */
[----:B------:R-:W3:Y:S02]  /*1200*/  LDC.64 R4, c[0x0][0x5a0] ;  /* 0x00016800ff047b82 */ /* 0x000ee40000000a00 */
[----:B---3--:R-:W3:Y:S02]  /*1210*/  LDG.E.64 R4, desc[UR44][R4.64] ;  /* 0x0000002c04047981 */ /* 0x008ee4000c1e1b00 */
[----:B---3--:R-:W-:-:S04]  /*1220*/  ISETP.NE.U32.AND P0, PT, R4, RZ, PT ;  /* 0x000000ff0400720c */ /* 0x008fc80003f05070 */
[----:B------:R-:W-:-:S13]  /*1230*/  ISETP.NE.AND.EX P0, PT, R5, RZ, PT, P0 ;  /* 0x000000ff0500720c */ /* 0x000fda0003f05300 */
[----:B------:R-:W-:Y:S05]  /*1240*/  @!P0 BRA `(.L_x_14) ;  /* 0x0000000000088947 */ /* 0x000fea0003800000 */
[----:B------:R3:W5:Y:S01]  /*1250*/  LD.E R16, desc[UR44][R4.64] ;  /* 0x0000002c04107980 */ /* 0x000762000c101900 */
[----:B------:R-:W-:Y:S05]  /*1260*/  BRA `(.L_x_15) ;  /* 0x0000000000247947 */ /* 0x000fea0003800000 */
.L_x_14:
[----:B------:R-:W-:Y:S02]  /*1270*/  ULDC.64 UR4, c[0x0][0x590] ;  /* 0x0001640000047ab9 */ /* 0x000fe40000000a00 */
[----:B------:R-:W-:-:S04]  /*1280*/  ISETP.NE.U32.AND P0, PT, RZ, UR4, PT ;  /* 0x00000004ff007c0c */ /* 0x000fc8000bf05070 */
[----:B------:R-:W-:-:S13]  /*1290*/  ISETP.NE.AND.EX P0, PT, RZ, UR5, PT, P0 ;  /* 0x00000005ff007c0c */ /* 0x000fda000bf05300 */
[----:B------:R-:W-:Y:S05]  /*12a0*/  @!P0 BRA `(.L_x_16) ;  /* 0x00000000000c8947 */ /* 0x000fea0003800000 */
[----:B------:R-:W3:Y:S02]  /*12b0*/  LDC.64 R4, c[0x0][0x590] ;  /* 0x00016400ff047b82 */ /* 0x000ee40000000a00 */
[----:B---3--:R4:W5:Y:S01]  /*12c0*/  LDG.E R16, desc[UR44][R4.64] ;  /* 0x0000002c04107981 */ /* 0x008962000c1e1900 */
[----:B------:R-:W-:Y:S05]  /*12d0*/  BRA `(.L_x_15) ;  /* 0x0000000000087947 */ /* 0x000fea0003800000 */
.L_x_16:
[----:B------:R-:W-:Y:S02]  /*12e0*/  ULDC UR4, c[0x0][0x584] ;  /* 0x0001610000047ab9 */ /* 0x000fe40000000800 */
[----:B------:R-:W-:-:S07]  /*12f0*/  MOV R16, UR4 ;  /* 0x0000000400107c02 */ /* 0x000fce0008000f00 */
.L_x_15:
[----:B------:R-:W-:-:S13]  /*1300*/  LOP3.LUT P0, RZ, R0, 0xff, RZ, 0xc0, !PT ;  /* 0x000000ff00ff7812 */ /* 0x000fda000780c0ff */
[----:B------:R-:W-:Y:S05]  /*1310*/  @!P0 EXIT ;  /* 0x000000000000894d */ /* 0x000fea0003800000 */
[----:B------:R-:W-:Y:S01]  /*1320*/  ULDC UR4, c[0x0][0x28c] ;  /* 0x0000a30000047ab9 */ /* 0x000fe20000000800 */
[----:B------:R-:W-:Y:S01]  /*1330*/  UMOV UR36, URZ ;  /* 0x0000003f00247c82 */ /* 0x000fe20008000000 */
[----:B------:R-:W-:Y:S01]  /*1340*/  UIADD3 UR4, UR4, 0x7f, URZ ;  /* 0x0000007f04047890 */ /* 0x000fe2000fffe03f */
[----:B------:R-:W-:-:S03]  /*1350*/  UMOV UR39, URZ ;  /* 0x0000003f00277c82 */ /* 0x000fc60008000000 */
[----:B------:R-:W-:-:S04]  /*1360*/  USHF.R.S32.HI UR5, URZ, 0x1f, UR4 ;  /* 0x0000001f3f057899 */ /* 0x000fc80008011404 */
[----:B------:R-:W-:-:S04]  /*1370*/  ULEA.HI UR5, UR5, UR4, URZ, 0x7 ;  /* 0x0000000405057291 */ /* 0x000fc8000f8f383f */
[----:B------:R-:W-:-:S12]  /*1380*/  USHF.R.S32.HI UR43, URZ, 0x7, UR5 ;  /* 0x000000073f2b7899 */ /* 0x000fd80008011405 */
.L_x_546:
[----:B------:R-:W0:Y:S01]  /*1390*/  S2R R0, SR_TID.X ;  /* 0x0000000000007919 */ /* 0x000e220000002100 */
[----:B-1----:R-:W1:Y:S01]  /*13a0*/  S2UR UR7, SR_CgaCtaId ;  /* 0x00000000000779c3 */ /* 0x002e620000008800 */
[----:B------:R-:W-:Y:S02]  /*13b0*/  UMOV UR6, 0x400 ;  /* 0x0000040000067882 */ /* 0x000fe40000000000 */
[----:B-1----:R-:W-:Y:S01]  /*13c0*/  ULEA UR6, UR7, UR6, 0x18 ;  /* 0x0000000607067291 */ /* 0x002fe2000f8ec03f */
[----:B0-----:R-:W-:-:S04]  /*13d0*/  LOP3.LUT R0, R0, 0x80, RZ, 0xc0, !PT ;  /* 0x0000008000007812 */ /* 0x001fc800078ec0ff */
[----:B------:R-:W-:-:S06]  /*13e0*/  SHF.R.U32.HI R0, RZ, 0x7, R0 ;  /* 0x00000007ff007819 */ /* 0x000fcc0000011600 */
[----:B------:R-:W0:Y:S02]  /*13f0*/  SHFL.IDX PT, R0, R0, RZ, 0x1f ;  /* 0x00001fff00007589 */ /* 0x000e2400000e0000 */
[----:B0-----:R-:W-:-:S13]  /*1400*/  R2UR UR4, R0 ;  /* 0x00000000000472ca */ /* 0x001fda00000e0000 */
[----:B------:R-:W-:-:S04]  /*1410*/  ULEA.HI UR5, UR4, UR4, URZ, 0x1 ;  /* 0x0000000404057291 */ /* 0x000fc8000f8f083f */
[----:B------:R-:W-:-:S04]  /*1420*/  ULOP3.LUT UR5, UR5, 0x7fffe, URZ, 0xc0, !UPT ;  /* 0x0007fffe05057892 */ /* 0x000fc8000f8ec03f */
[----:B------:R-:W-:-:S03]  /*1430*/  UIADD3 UR5, UR4, -UR5, URZ ;  /* 0x8000000504057290 */ /* 0x000fc6000fffe03f */
[----:B------:R-:W-:Y:S01]  /*1440*/  ULDC UR4, c[0x0][0x28c] ;  /* 0x0000a30000047ab9 */ /* 0x000fe20000000800 */
[----:B------:R-:W-:Y:S01]  /*1450*/  ULEA UR5, UR5, UR6, 0xd ;  /* 0x0000000605057291 */ /* 0x000fe2000f8e683f */
[----:B------:R-:W-:-:S03]  /*1460*/  ISETP.LT.AND P0, PT, RZ, UR4, PT ;  /* 0x00000004ff007c0c */ /* 0x000fc6000bf01270 */
[----:B------:R-:W-:-:S04]  /*1470*/  UIADD3 UR5, UR5, 0x100, URZ ;  /* 0x0000010005057890 */ /* 0x000fc8000fffe03f */
[----:B------:R-:W-:-:S04]  /*1480*/  USHF.R.U32.HI UR5, URZ, 0x4, UR5 ;  /* 0x000000043f057899 */ /* 0x000fc80008011605 */
[----:B------:R-:W-:Y:S02]  /*1490*/  ULOP3.LUT UR46, UR5, 0x3fff, URZ, 0xc0, !UPT ;  /* 0x00003fff052e7892 */ /* 0x000fe4000f8ec03f */
[----:B--23-5:R-:W-:Y:S10]  /*14a0*/  @P0 BRA `(.L_x_17) ;  /* 0x0000000000400947 */ /* 0x02cff40003800000 */
[----:B------:R-:W-:Y:S01]  /*14b0*/  MOV R0, 0x0 ;  /* 0x0000000000007802 */ /* 0x000fe20000000f00 */
[----:B------:R-:W-:Y:S01]  /*14c0*/  ULDC.64 UR4, c[0x4][0x68] ;  /* 0x01001a0000047ab9 */ /* 0x000fe20000000a00 */
[----:B------:R-:W-:Y:S01]  /*14d0*/  ULDC.64 UR6, c[0x4][0x8] ;  /* 0x0100020000067ab9 */ /* 0x000fe20000000a00 */
[----:B---34-:R-:W-:Y:S01]  /*14e0*/  IMAD.U32 R4, RZ, RZ, UR4 ;  /* 0x00000004ff047e24 */ /* 0x018fe2000f8e00ff */
[----:B------:R0:W1:Y:S01]  /*14f0*/  LDC.64 R14, c[0x4][R0] ;  /* 0x01000000000e7b82 */ /* 0x0000620000000a00 */
[----:B------:R-:W-:Y:S01]  /*1500*/  IMAD.U32 R5, RZ, RZ, UR5 ;  /* 0x00000005ff057e24 */ /* 0x000fe2000f8e00ff */
[----:B------:R-:W-:Y:S01]  /*1510*/  ULDC.64 UR4, c[0x4][0x70] ;  /* 0x01001c0000047ab9 */ /* 0x000fe20000000a00 */
[----:B------:R-:W-:Y:S01]  /*1520*/  IMAD.U32 R10, RZ, RZ, UR6 ;  /* 0x00000006ff0a7e24 */ /* 0x000fe2000f8e00ff */
[----:B------:R-:W-:Y:S01]  /*1530*/  MOV R6, UR4 ;  /* 0x0000000400067c02 */ /* 0x000fe20008000f00 */
[----:B------:R-:W-:Y:S01]  /*1540*/  IMAD.U32 R7, RZ, RZ, UR5 ;  /* 0x00000005ff077e24 */ /* 0x000fe2000f8e00ff */
[----:B------:R-:W-:Y:S01]  /*1550*/  MOV R11, UR7 ;  /* 0x00000007000b7c02 */ /* 0x000fe20008000f00 */
[----:B------:R-:W-:Y:S01]  /*1560*/  IMAD.MOV.U32 R8, RZ, RZ, 0x1e1 ;  /* 0x000001e1ff087424 */ /* 0x000fe200078e00ff */
[----:B------:R-:W-:Y:S01]  /*1570*/  MOV R13, RZ ;  /* 0x000000ff000d7202 */ /* 0x000fe20000000f00 */
[----:B0-----:R-:W-:-:S07]  /*1580*/  IMAD.MOV.U32 R12, RZ, RZ, 0x1 ;  /* 0x00000001ff0c7424 */ /* 0x001fce00078e00ff */
[----:B------:R-:W-:-:S07]  /*1590*/  LEPC R20, `(.L_x_17) ;  /* 0x000000001014794e */ /* 0x000fce0000000000 */
[----:B-12--5:R-:W-:Y:S05]  /*15a0*/  CALL.ABS.NOINC R14 ;  /* 0x000000000e007343 */ /* 0x026fea0003c00000 */
.L_x_17:
[----:B------:R-:W-:-:S06]  /*15b0*/  ULOP3.LUT UR4, UR37, 0x1, URZ, 0xfc, !UPT ;  /* 0x0000000125047892 */ /* 0x000fcc000f8efc3f */
[----:B------:R-:W-:-:S05]  /*15c0*/  IMAD.U32 R0, RZ, RZ, UR4 ;  /* 0x00000004ff007e24 */ /* 0x000fca000f8e00ff */
[----:B------:R-:W-:-:S13]  /*15d0*/  ISETP.NE.AND P0, PT, R0, 0x3, PT ;  /* 0x000000030000780c */ /* 0x000fda0003f05270 */
[----:B------:R-:W-:Y:S05]  /*15e0*/  @!P0 BRA `(.L_x_18) ;  /* 0x0000000000048947 */ /* 0x000fea0003800000 */
[----:B------:R-:W-:Y:S01]  /*15f0*/  BPT.TRAP 0x1 ;  /* 0x000000040000795c */ /* 0x000fe20000300000 */
.L_x_18:
[----:B------:R-:W0:Y:S01]  /*1600*/  S2UR UR5, SR_CgaCtaId ;  /* 0x00000000000579c3 */ /* 0x000e220000008800 */
[----:B------:R-:W-:Y:S01]  /*1610*/  UMOV UR4, 0x400 ;  /* 0x0000040000047882 */ /* 0x000fe20000000000 */
[----:B---34-:R-:W-:Y:S01]  /*1620*/  IMAD.U32 R5, RZ, RZ, UR39 ;  /* 0x00000027ff057e24 */ /* 0x018fe2000f8e00ff */
[----:B--2---:R-:W-:-:S04]  /*1630*/  MOV R3, UR36 ;  /* 0x0000002400037c02 */ /* 0x004fc80008000f00 */
[----:B------:R-:W-:Y:S01]  /*1640*/  SHF.L.U32 R3, R3, 0x1f, RZ ;  /* 0x0000001f03037819 */ /* 0x000fe200000006ff */
[----:B0-----:R-:W-:-:S06]  /*1650*/  ULEA UR4, UR5, UR4, 0x18 ;  /* 0x0000000405047291 */ /* 0x001fcc000f8ec03f */
[----:B------:R-:W-:-:S04]  /*1660*/  IMAD.U32 R0, RZ, RZ, UR4 ;  /* 0x00000004ff007e24 */ /* 0x000fc8000f8e00ff */
[----:B------:R-:W-:-:S04]  /*1670*/  IMAD R4, R5, 0x8, R0 ;  /* 0x0000000805047824 */ /* 0x000fc800078e0200 */
[----:B------:R0:W1:Y:S01]  /*1680*/  SYNCS.PHASECHK.TRANS64.TRYWAIT P1, [R4+URZ], R3 ;  /* 0x00000003040075a7 */ /* 0x000062000802017f */
[----:B------:R-:W-:Y:S05]  /*1690*/  @!P0 BRA `(.L_x_19) ;  /* 0x0000000000048947 */ /* 0x000fea0003800000 */
[----:B------:R-:W-:Y:S01]  /*16a0*/  BPT.TRAP 0x1 ;  /* 0x000000040000795c */ /* 0x000fe20000300000 */
.L_x_19:
[----:B-1----:R-:W-:Y:S05]  /*16b0*/  @P1 BRA `(.L_x_20) ;  /* 0x0000000000081947 */ /* 0x002fea0003800000 */
[----:B------:R-:W1:Y:S02]  /*16c0*/  SYNCS.PHASECHK.TRANS64.TRYWAIT P1, [R4+URZ], R3 ;  /* 0x00000003040075a7 */ /* 0x000e64000802017f */
[----:B-1----:R-:W-:Y:S05]  /*16d0*/  @!P1 BRA `(.L_x_21) ;  /* 0x0000031800c09947 */ /* 0x002fea0003800000 */
.L_x_20:
[----:B------:R-:W-:-:S04]  /*16e0*/  UISETP.LT.AND UP0, UPT, UR43, 0x1, UPT ;  /* 0x000000012b00788c */ /* 0x000fc8000bf01270 */
[----:B------:R-:W-:-:S06]  /*16f0*/  USEL UR4, UR43, 0x1, UP0 ;  /* 0x000000012b047887 */ /* 0x000fcc0008000000 */
[----:B01----:R-:W-:Y:S01]  /*1700*/  MOV R3, UR4 ;  /* 0x0000000400037c02 */ /* 0x003fe20008000f00 */
[----:B------:R-:W-:Y:S05]  /*1710*/  WARPSYNC.ALL ;  /* 0x0000000000007948 */ /* 0x000fea0003800000 */
[----:B------:R-:W-:-:S04]  /*1720*/  IADD3 R3, -R3, UR43, RZ ;  /* 0x0000002b03037c10 */ /* 0x000fc8000fffe1ff */
[----:B------:R-:W-:Y:S02]  /*1730*/  ISETP.GE.AND P1, PT, R3, 0x1, PT ;  /* 0x000000010300780c */ /* 0x000fe40003f26270 */
[----:B------:R-:W-:Y:S01]  /*1740*/  R2UR UR4, R0 ;  /* 0x00000000000472ca */ /* 0x000fe200000e0000 */
[----:B------:R-:W-:Y:S01]  /*1750*/  WARPGROUP.ARRIVE ;  /* 0x00000000000079c5 */ /* 0x000fe20000000000 */
[----:B------:R-:W-:Y:S01]  /*1760*/  UMOV UR9, 0x40000040 ;  /* 0x4000004000097882 */ /* 0x000fe20000000000 */
[----:B------:R-:W-:Y:S01]  /*1770*/  UMOV UR11, 0x40000040 ;  /* 0x40000040000b7882 */ /* 0x000fe20000000000 */
[----:B------:R0:W-:Y:S01]  /*1780*/  STL [R1+0x2c8], R17 ;  /* 0x0002c81101007387 */ /* 0x0001e20000100800 */
[----:B------:R-:W-:Y:S01]  /*1790*/  UMOV UR15, UR11 ;  /* 0x0000000b000f7c82 */ /* 0x000fe20008000000 */
[----:B------:R-:W-:Y:S02]  /*17a0*/  UMOV UR13, 0x40000040 ;  /* 0x40000040000d7882 */ /* 0x000fe40000000000 */
[----:B-----5:R-:W-:Y:S04]  /*17b0*/  STL [R1+0x2c4], R16 ;  /* 0x0002c41001007387 */ /* 0x020fe80000100800 */
[----:B------:R-:W-:Y:S01]  /*17c0*/  STL [R1+0x2c0], R3 ;  /* 0x0002c00301007387 */ /* 0x000fe20000100800 */
[----:B------:R-:W-:-:S03]  /*17d0*/  UIADD3 UR4, UR4, 0x60100, URZ ;  /* 0x0006010004047890 */ /* 0x000fc6000fffe03f */
[----:B------:R1:W-:Y:S01]  /*17e0*/  STL [R1+0x2bc], R2 ;  /* 0x0002bc0201007387 */ /* 0x0003e20000100800 */
[----:B------:R-:W-:-:S03]  /*17f0*/  USHF.R.U32.HI UR4, URZ, 0x4, UR4 ;  /* 0x000000043f047899 */ /* 0x000fc60008011604 */
[----:B------:R2:W-:Y:S01]  /*1800*/  STL [R1+0x2cc], R0 ;  /* 0x0002cc0001007387 */ /* 0x0005e20000100800 */
[----:B------:R-:W-:Y:S02]  /*1810*/  ULOP3.LUT UR5, UR4, 0x3fff, URZ, 0xc0, !UPT ;  /* 0x00003fff04057892 */ /* 0x000fe4000f8ec03f */
[----:B------:R-:W-:Y:S02]  /*1820*/  ULOP3.LUT UR4, UR46, 0x10000, URZ, 0xfc, !UPT ;  /* 0x000100002e047892 */ /* 0x000fe4000f8efc3f */
[----:B------:R-:W-:Y:S02]  /*1830*/  ULOP3.LUT UR5, UR5, 0x10000, URZ, 0xfc, !UPT ;  /* 0x0001000005057892 */ /* 0x000fe4000f8efc3f */
[----:B------:R-:W-:Y:S02]  /*1840*/  ULEA UR8, UR39, UR4, 0xd ;  /* 0x0000000427087291 */ /* 0x000fe4000f8e683f */
[----:B------:R-:W-:Y:S02]  /*1850*/  ULEA UR6, UR39, UR5, 0xd ;  /* 0x0000000527067291 */ /* 0x000fe4000f8e683f */
[----:B------:R-:W-:-:S05]  /*1860*/  UIADD3 UR12, UR8, 0x400, URZ ;  /* 0x00000400080c7890 */ /* 0x000fca000fffe03f */
[----:B------:R-:W-:Y:S02]  /*1870*/  UMOV UR10, UR6 ;  /* 0x00000006000a7c82 */ /* 0x000fe40008000000 */
[----:B------:R-:W-:Y:S01]  /*1880*/  HGMMA.64x256x8.F32.TF32 R24, gdesc[UR8], RZ, !UPT, gsb0 ;  /* 0x07e00000081879f0 */ /* 0x000fe2000c0028ff */
[----:B------:R-:W-:Y:S02]  /*1890*/  UMOV UR14, UR10 ;  /* 0x0000000a000e7c82 */ /* 0x000fe40008000000 */
[----:B------:R-:W-:Y:S02]  /*18a0*/  WARPGROUP.DEPBAR.LE gsb0, 0x0 ;  /* 0x00008000000079c5 */ /* 0x000fe40000010000 */
[----:B------:R-:W-:Y:S01]  /*18b0*/  STL.64 [R1], R24 ;  /* 0x0000001801007387 */ /* 0x000fe20000100a00 */
[----:B------:R-:W-:Y:S01]  /*18c0*/  IMAD.MOV.U32 R235, RZ, RZ, R46 ;  /* 0x000000ffffeb7224 */ /* 0x000fe200078e002e */
[----:B------:R-:W-:Y:S01]  /*18d0*/  MOV R233, R48 ;  /* 0x0000003000e97202 */ /* 0x000fe20000000f00 */
[----:B------:R-:W-:Y:S01]  /*18e0*/  IMAD.MOV.U32 R234, RZ, RZ, R47 ;  /* 0x000000ffffea7224 */ /* 0x000fe200078e002f */
[----:B------:R-:W-:Y:S01]  /*18f0*/  STL.64 [R1+0x8], R26 ;  /* 0x0000081a01007387 */ /* 0x000fe20000100a00 */
        /* <DEDUP_REMOVED lines=73> */
[----:B0-----:R-:W-:Y:S01]  /*1d90*/  MOV R17, R135 ;  /* 0x0000008700117202 */ /* 0x001fe20000000f00 */
        /* <DEDUP_REMOVED lines=9> */
[----:B-1----:R-:W-:Y:S01]  /*1e30*/  MOV R2, R150 ;  /* 0x0000009600027202 */ /* 0x002fe20000000f00 */
[----:B------:R-:W-:Y:S01]  /*1e40*/  IMAD.MOV.U32 R196, RZ, RZ, R112 ;  /* 0x000000ffffc47224 */ /* 0x000fe200078e0070 */
[----:B------:R0:W-:Y:S01]  /*1e50*/  STL.64 [R1+0x50], R44 ;  /* 0x0000502c01007387 */ /* 0x0001e20000100a00 */
[----:B------:R-:W-:-:S02]  /*1e60*/  IMAD.MOV.U32 R197, RZ, RZ, R113 ;  /* 0x000000ffffc57224 */ /* 0x000fc400078e0071 */
[----:B------:R-:W-:Y:S01]  /*1e70*/  IMAD.MOV.U32 R199, RZ, RZ, R115 ;  /* 0x000000ffffc77224 */ /* 0x000fe200078e0073 */
[----:B------:R-:W-:Y:S01]  /*1e80*/  STL [R1+0x15d0], R152 ;  /* 0x0015d09801007387 */ /* 0x000fe20000100800 */
[----:B------:R-:W-:Y:S02]  /*1e90*/  IMAD.MOV.U32 R200, RZ, RZ, R116 ;  /* 0x000000ffffc87224 */ /* 0x000fe400078e0074 */
[----:B------:R-:W-:Y:S02]  /*1ea0*/  IMAD.MOV.U32 R202, RZ, RZ, R118 ;  /* 0x000000ffffca7224 */ /* 0x000fe400078e0076 */
[----:B------:R-:W-:Y:S02]  /*1eb0*/  IMAD.MOV.U32 R203, RZ, RZ, R119 ;  /* 0x000000ffffcb7224 */ /* 0x000fe400078e0077 */
[----:B------:R-:W-:Y:S02]  /*1ec0*/  IMAD.MOV.U32 R205, RZ, RZ, R121 ;  /* 0x000000ffffcd7224 */ /* 0x000fe400078e0079 */
[----:B------:R-:W-:-:S02]  /*1ed0*/  IMAD.MOV.U32 R206, RZ, RZ, R122 ;  /* 0x000000ffffce7224 */ /* 0x000fc400078e007a */
[----:B------:R-:W-:Y:S02]  /*1ee0*/  IMAD.MOV.U32 R208, RZ, RZ, R124 ;  /* 0x000000ffffd07224 */ /* 0x000fe400078e007c */
        /* <DEDUP_REMOVED lines=17> */
[----:B--2---:R-:W-:Y:S02]  /*2000*/  IMAD.MOV.U32 R0, RZ, RZ, R151 ;  /* 0x000000ffff007224 */ /* 0x004fe400078e0097 */
[----:B0-----:R-:W-:-:S06]  /*2010*/  WARPGROUP.ARRIVE ;  /* 0x00000000000079c5 */ /* 0x001fcc0000000000 */
[----:B------:R-:W-:Y:S03]  /*2020*/  HGMMA.64x256x8.F32.TF32 R24, gdesc[UR12], RZ, !UPT, gsb0 ;  /* 0x07e000000c1879f0 */ /* 0x000fe6000c0028ff */
[----:B------:R-:W-:Y:S02]  /*2030*/  WARPGROUP.DEPBAR.LE gsb0, 0x0 ;  /* 0x00008000000079c5 */ /* 0x000fe40000010000 */
[----:B------:R-:W-:Y:S04]  /*2040*/  STL.64 [R1+0x15c8], R150 ;  /* 0x0015c89601007387 */ /* 0x000fe80000100a00 */
        /* <DEDUP_REMOVED lines=20> */
[----:B------:R0:W-:Y:S04]  /*2190*/  STL.64 [R1+0x1520], R108 ;  /* 0x0015206c01007387 */ /* 0x0001e80000100a00 */
[----:B0-----:R-:W2:Y:S04]  /*21a0*/  LDL.LU R108, [R1] ;  /* 0x00000000016c7983 */ /* 0x001ea80000300800 */
[----:B------:R-:W2:Y:S04]  /*21b0*/  LDL.LU R109, [R1+0x4] ;  /* 0x00000400016d7983 */ /* 0x000ea80000300800 */
        /* <DEDUP_REMOVED lines=19> */
[----:B------:R-:W2:Y:S01]  /*22f0*/  LDL.LU R129, [R1+0x54] ;  /* 0x0000540001817983 */ /* 0x000ea20000300800 */
        /* <DEDUP_REMOVED lines=31> */
[----:B------:R-:W-:Y:S01]  /*24f0*/  UIADD3 UR12, UR8, 0x2, URZ ;  /* 0x00000002080c7890 */ /* 0x000fe2000fffe03f */
[----:B------:R-:W-:Y:S01]  /*2500*/  IMAD.MOV.U32 R214, RZ, RZ, R22 ;  /* 0x000000ffffd67224 */ /* 0x000fe200078e0016 */
[----:B------:R-:W-:Y:S01]  /*2510*/  UIADD3 UR14, UR6, 0x2, URZ ;  /* 0x00000002060e7890 */ /* 0x000fe2000fffe03f */
[----:B------:R-:W-:Y:S01]  /*2520*/  IMAD.MOV.U32 R216, RZ, RZ, R20 ;  /* 0x000000ffffd87224 */ /* 0x000fe200078e0014 */
[----:B------:R-:W-:Y:S01]  /*2530*/  UMOV UR13, 0x40000040 ;  /* 0x40000040000d7882 */ /* 0x000fe20000000000 */
[----:B------:R-:W-:Y:S01]  /*2540*/  IMAD.MOV.U32 R217, RZ, RZ, R19 ;  /* 0x000000ffffd97224 */ /* 0x000fe200078e0013 */
[----:B------:R-:W-:Y:S01]  /*2550*/  UMOV UR15, 0x40000040 ;  /* 0x40000040000f7882 */ /* 0x000fe20000000000 */
        /* <DEDUP_REMOVED lines=11> */
[----:B------:R-:W-:-:S06]  /*2610*/  IMAD.MOV.U32 R235, RZ, RZ, R0 ;  /* 0x000000ffffeb7224 */ /* 0x000fcc00078e0000 */
[----:B--2---:R-:W-:-:S06]  /*2620*/  WARPGROUP.ARRIVE ;  /* 0x00000000000079c5 */ /* 0x004fcc0000000000 */
[----:B------:R-:W-:Y:S03]  /*2630*/  HGMMA.64x256x8.F32.TF32 R108, gdesc[UR12], R108, gsb0 ;  /* 0x07e000000c6c79f0 */ /* 0x000fe6000800286c */
[----:B------:R-:W-:Y:S02]  /*2640*/  WARPGROUP.DEPBAR.LE gsb0, 0x0 ;  /* 0x00008000000079c5 */ /* 0x000fe40000010000 */
[----:B------:R-:W-:Y:S04]  /*2650*/  STL.64 [R1], R108 ;  /* 0x0000006c01007387 */ /* 0x000fe80000100a00 */
        /* <DEDUP_REMOVED lines=63> */
[----:B0-----:R-:W2:Y:S04]  /*2a50*/  LDL.LU R152, [R1+0x15d0] ;  /* 0x0015d00001987983 */ /* 0x001ea80000300800 */
[----:B------:R-:W3:Y:S04]  /*2a60*/  LDL.LU.64 R150, [R1+0x15c8] ;  /* 0x0015c80001967983 */ /* 0x000ee80000300a00 */
        /* <DEDUP_REMOVED lines=20> */
[----:B------:R-:W3:Y:S01]  /*2bb0*/  LDL.LU.64 R108, [R1+0x1520] ;  /* 0x00152000016c7983 */ /* 0x000ee20000300a00 */
[----:B------:R-:W-:Y:S01]  /*2bc0*/  UIADD3 UR12, UR8, 0x402, URZ ;  /* 0x00000402080c7890 */ /* 0x000fe2000fffe03f */
[----:B------:R-:W-:Y:S01]  /*2bd0*/  UMOV UR13, 0x40000040 ;  /* 0x40000040000d7882 */ /* 0x000fe20000000000 */
[----:B---3--:R-:W-:-:S07]  /*2be0*/  WARPGROUP.ARRIVE ;  /* 0x00000000000079c5 */ /* 0x008fce0000000000 */
[----:B------:R-:W-:Y:S03]  /*2bf0*/  HGMMA.64x256x8.F32.TF32 R24, gdesc[UR12], R24, gsb0 ;  /* 0x07e000000c1879f0 */ /* 0x000fe60008002818 */
        /* <DEDUP_REMOVED lines=65> */
[----:B0-----:R-:W3:Y:S04]  /*3010*/  LDL.LU.64 R24, [R1] ;  /* 0x0000000001187983 */ /* 0x001ee80000300a00 */
        /* <DEDUP_REMOVED lines=63> */
[----:B------:R-:W-:-:S02]  /*3410*/  UIADD3 UR12, UR8, 0x4, URZ ;  /* 0x00000004080c7890 */ /* 0x000fc4000fffe03f */
[----:B------:R-:W-:Y:S01]  /*3420*/  UIADD3 UR14, UR6, 0x4, URZ ;  /* 0x00000004060e7890 */ /* 0x000fe2000fffe03f */
[----:B------:R-:W-:Y:S01]  /*3430*/  UMOV UR13, 0x40000040 ;  /* 0x40000040000d7882 */ /* 0x000fe20000000000 */
[----:B------:R-:W-:Y:S01]  /*3440*/  UMOV UR15, 0x40000040 ;  /* 0x40000040000f7882 */ /* 0x000fe20000000000 */
[----:B---3--:R-:W-:-:S06]  /*3450*/  WARPGROUP.ARRIVE ;  /* 0x00000000000079c5 */ /* 0x008fcc0000000000 */
[----:B------:R-:W-:Y:S03]  /*3460*/  HGMMA.64x256x8.F32.TF32 R24, gdesc[UR12], R24, gsb0 ;  /* 0x07e000000c1879f0 */ /* 0x000fe60008002818 */
[----:B------:R-:W-:Y:S02]  /*3470*/  WARPGROUP.DEPBAR.LE gsb0, 0x0 ;  /* 0x00008000000079c5 */ /* 0x000fe40000010000 */
[----:B------:R-:W-:Y:S01]  /*3480*/  STL.64 [R1], R24 ;  /* 0x0000001801007387 */ /* 0x000fe20000100a00 */
[----:B------:R-:W-:Y:S01]  /*3490*/  IMAD.MOV.U32 R2, RZ, RZ, R150 ;  /* 0x000000ffff027224 */ /* 0x000fe200078e0096 */
[----:B------:R-:W-:Y:S01]  /*34a0*/  MOV R0, R151 ;  /* 0x0000009700007202 */ /* 0x000fe20000000f00 */
[----:B------:R-:W-:Y:S01]  /*34b0*/  IMAD.MOV.U32 R3, RZ, RZ, R149 ;  /* 0x000000ffff037224 */ /* 0x000fe200078e0095 */
[----:B------:R-:W-:Y:S01]  /*34c0*/  STL.64 [R1+0x8], R26 ;  /* 0x0000081a01007387 */ /* 0x000fe20000100a00 */
[----:B------:R-:W-:Y:S01]  /*34d0*/  MOV R4, R148 ;  /* 0x0000009400047202 */ /* 0x000fe20000000f00 */
[----:B------:R-:W-:Y:S01]  /*34e0*/  IMAD.MOV.U32 R6, RZ, RZ, R146 ;  /* 0x000000ffff067224 */ /* 0x000fe200078e0092 */
[----:B------:R-:W-:Y:S01]  /*34f0*/  MOV R7, R145 ;  /* 0x0000009100077202 */ /* 0x000fe20000000f00 */
        /* <DEDUP_REMOVED lines=32> */
[----:B------:R0:W-:Y:S01]  /*3700*/  STL.64 [R1+0x50], R44 ;  /* 0x0000502c01007387 */ /* 0x0001e20000100a00 */
[----:B------:R-:W-:Y:S01]  /*3710*/  IMAD.MOV.U32 R207, RZ, RZ, R123 ;  /* 0x000000ffffcf7224 */ /* 0x000fe200078e007b */
[----:B------:R-:W-:Y:S01]  /*3720*/  MOV R202, R118 ;  /* 0x0000007600ca7202 */ /* 0x000fe20000000f00 */
[----:B------:R-:W-:Y:S01]  /*3730*/  IMAD.MOV.U32 R204, RZ, RZ, R120 ;  /* 0x000000ffffcc7224 */ /* 0x000fe200078e0078 */
[----:B------:R-:W3:Y:S01]  /*3740*/  LDL.LU.64 R150, [R1+0x1518] ;  /* 0x0015180001967983 */ /* 0x000ee20000300a00 */
        /* <DEDUP_REMOVED lines=96> */
[----:B------:R-:W-:-:S03]  /*3d50*/  IMAD.MOV.U32 R234, RZ, RZ, R47 ;  /* 0x000000ffffea7224 */ /* 0x000fc600078e002f */
        /* <DEDUP_REMOVED lines=28> */
[----:B0-----:R-:W3:Y:S04]  /*3f20*/  LDL.LU.64 R44, [R1+0x1370] ;  /* 0x00137000012c7983 */ /* 0x001ee80000300a00 */
        /* <DEDUP_REMOVED lines=11> */
[----:B------:R-:W-:-:S02]  /*3fe0*/  UMOV UR13, 0x40000040 ;  /* 0x40000040000d7882 */ /* 0x000fc40000000000 */
[----:B--2---:R-:W-:Y:S01]  /*3ff0*/  STL [R1+0x1318], R152 ;  /* 0x0013189801007387 */ /* 0x004fe20000100800 */
[----:B---3--:R-:W-:-:S06]  /*4000*/  WARPGROUP.ARRIVE ;  /* 0x00000000000079c5 */ /* 0x008fcc0000000000 */
        /* <DEDUP_REMOVED lines=74> */
[----:B------:R-:W-:-:S02]  /*44b0*/  IMAD.MOV.U32 R151, RZ, RZ, R214 ;  /* 0x000000ffff977224 */ /* 0x000fc400078e00d6 */
[----:B------:R-:W-:Y:S01]  /*44c0*/  IMAD.MOV.U32 R152, RZ, RZ, R213 ;  /* 0x000000ffff987224 */ /* 0x000fe200078e00d5 */
[----:B------:R-:W-:Y:S01]  /*44d0*/  MOV R213, R23 ;  /* 0x0000001700d57202 */ /* 0x000fe20000000f00 */
        /* <DEDUP_REMOVED lines=14> */
[----:B------:R-:W-:Y:S01]  /*45c0*/  IMAD.MOV.U32 R235, RZ, RZ, R0 ;  /* 0x000000ffffeb7224 */ /* 0x000fe200078e0000 */
[----:B------:R-:W-:Y:S02]  /*45d0*/  UIADD3 UR12, UR8, 0x6, URZ ;  /* 0x00000006080c7890 */ /* 0x000fe4000fffe03f */
[----:B------:R-:W-:Y:S01]  /*45e0*/  UIADD3 UR14, UR6, 0x6, URZ ;  /* 0x00000006060e7890 */ /* 0x000fe2000fffe03f */
[----:B------:R-:W-:Y:S01]  /*45f0*/  UMOV UR13, 0x40000040 ;  /* 0x40000040000d7882 */ /* 0x000fe20000000000 */
[----:B------:R-:W-:Y:S01]  /*4600*/  UMOV UR15, 0x40000040 ;  /* 0x40000040000f7882 */ /* 0x000fe20000000000 */
        /* <DEDUP_REMOVED lines=236> */
[----:B------:R-:W-:Y:S01]  /*54d0*/  STL.64 [R1+0x30], R36 ;  /* 0x0000302401007387 */ /* 0x000fe20000100a00 */
[----:B------:R-:W-:-:S03]  /*54e0*/  IMAD.MOV.U32 R2, RZ, RZ, R150 ;  /* 0x000000ffff027224 */ /* 0x000fc600078e0096 */
[----:B------:R-:W-:Y:S01]  /*54f0*/  STL.64 [R1+0x38], R38 ;  /* 0x0000382601007387 */ /* 0x000fe20000100a00 */
[----:B------:R-:W-:-:S03]  /*5500*/  IMAD.MOV.U32 R0, RZ, RZ, R151 ;  /* 0x000000ffff007224 */ /* 0x000fc600078e0097 */
[----:B------:R-:W-:Y:S01]  /*5510*/  STL.64 [R1+0x40], R40 ;  /* 0x0000402801007387 */ /* 0x000fe20000100a00 */
[----:B------:R-:W-:Y:S01]  /*5520*/  IMAD.MOV.U32 R4, RZ, RZ, R148 ;  /* 0x000000ffff047224 */ /* 0x000fe200078e0094 */
[----:B------:R-:W-:Y:S02]  /*5530*/  MOV R3, R149 ;  /* 0x0000009500037202 */ /* 0x000fe40000000f00 */
[----:B------:R-:W-:Y:S01]  /*5540*/  STL.64 [R1+0x48], R42 ;  /* 0x0000482a01007387 */ /* 0x000fe20000100a00 */
[----:B------:R-:W-:Y:S01]  /*5550*/  MOV R6, R146 ;  /* 0x0000009200067202 */ /* 0x000fe20000000f00 */
[----:B------:R-:W-:Y:S02]  /*5560*/  IMAD.MOV.U32 R5, RZ, RZ, R147 ;  /* 0x000000ffff057224 */ /* 0x000fe400078e0093 */
[----:B------:R0:W-:Y:S01]  /*5570*/  STL.64 [R1+0x50], R44 ;  /* 0x0000502c01007387 */ /* 0x0001e20000100a00 */
[----:B------:R-:W-:-:S03]  /*5580*/  IMAD.MOV.U32 R8, RZ, RZ, R144 ;  /* 0x000000ffff087224 */ /* 0x000fc600078e0090 */
[----:B------:R-:W3:Y:S01]  /*5590*/  LDL.LU.64 R150, [R1+0x1260] ;  /* 0x0012600001967983 */ /* 0x000ee20000300a00 */
[----:B------:R-:W-:Y:S01]  /*55a0*/  IMAD.MOV.U32 R7, RZ, RZ, R145 ;  /* 0x000000ffff077224 */ /* 0x000fe200078e0091 */
[----:B------:R-:W-:Y:S02]  /*55b0*/  MOV R9, R143 ;  /* 0x0000008f00097202 */ /* 0x000fe40000000f00 */
[----:B------:R-:W3:Y:S01]  /*55c0*/  LDL.LU.64 R148, [R1+0x1258] ;  /* 0x0012580001947983 */ /* 0x000ee20000300a00 */
[----:B------:R-:W-:Y:S01]  /*55d0*/  IMAD.MOV.U32 R10, RZ, RZ, R142 ;  /* 0x000000ffff0a7224 */ /* 0x000fe200078e008e */
[----:B------:R-:W-:Y:S02]  /*55e0*/  MOV R12, R140 ;  /* 0x0000008c000c7202 */ /* 0x000fe40000000f00 */
[----:B------:R-:W3:Y:S01]  /*55f0*/  LDL.LU.64 R146, [R1+0x1250] ;  /* 0x0012500001927983 */ /* 0x000ee20000300a00 */
[----:B------:R-:W-:-:S03]  /*5600*/  IMAD.MOV.U32 R11, RZ, RZ, R141 ;  /* 0x000000ffff0b7224 */ /* 0x000fc600078e008d */
[----:B------:R-:W3:Y:S01]  /*5610*/  LDL.LU.64 R144, [R1+0x1248] ;  /* 0x0012480001907983 */ /* 0x000ee20000300a00 */
[----:B------:R-:W-:Y:S01]  /*5620*/  IMAD.MOV.U32 R14, RZ, RZ, R138 ;  /* 0x000000ffff0e7224 */ /* 0x000fe200078e008a */
[----:B------:R-:W-:Y:S01]  /*5630*/  MOV R15, R137 ;  /* 0x00000089000f7202 */ /* 0x000fe20000000f00 */
[----:B------:R-:W-:Y:S01]  /*5640*/  IMAD.MOV.U32 R13, RZ, RZ, R139 ;  /* 0x000000ffff0d7224 */ /* 0x000fe200078e008b */
        /* <DEDUP_REMOVED lines=488> */
[----:B------:R-:W-:-:S03]  /*74d0*/  MOV R2, R150 ;  /* 0x0000009600027202 */ /* 0x000fc60000000f00 */
[----:B------:R-:W-:Y:S01]  /*74e0*/  STL.64 [R1+0x38], R38 ;  /* 0x0000382601007387 */ /* 0x000fe20000100a00 */
[----:B------:R-:W-:-:S03]  /*74f0*/  IMAD.MOV.U32 R0, RZ, RZ, R151 ;  /* 0x000000ffff007224 */ /* 0x000fc600078e0097 */
[----:B------:R-:W-:Y:S01]  /*7500*/  STL.64 [R1+0x40], R40 ;  /* 0x0000402801007387 */ /* 0x000fe20000100a00 */
[----:B------:R-:W-:-:S03]  /*7510*/  IMAD.MOV.U32 R4, RZ, RZ, R148 ;  /* 0x000000ffff047224 */ /* 0x000fc600078e0094 */
[----:B------:R-:W-:Y:S01]  /*7520*/  STL.64 [R1+0x48], R42 ;  /* 0x0000482a01007387 */ /* 0x000fe20000100a00 */
[----:B------:R-:W-:Y:S01]  /*7530*/  IMAD.MOV.U32 R3, RZ, RZ, R149 ;  /* 0x000000ffff037224 */ /* 0x000fe200078e0095 */
[----:B------:R-:W-:Y:S02]  /*7540*/  MOV R5, R147 ;  /* 0x0000009300057202 */ /* 0x000fe40000000f00 */
[----:B------:R0:W-:Y:S01]  /*7550*/  STL.64 [R1+0x50], R44 ;  /* 0x0000502c01007387 */ /* 0x0001e20000100a00 */
        /* <DEDUP_REMOVED lines=149> */
[----:B------:R-:W-:Y:S02]  /*7eb0*/  IMAD.MOV.U32 R235, RZ, RZ, R46 ;  /* 0x000000ffffeb7224 */ /* 0x000fe400078e002e */
[----:B------:R-:W-:Y:S01]  /*7ec0*/  IMAD.MOV.U32 R234, RZ, RZ, R47 ;  /* 0x000000ffffea7224 */ /* 0x000fe200078e002f */
        /* <DEDUP_REMOVED lines=353> */
[----:B------:R-:W-:-:S03]  /*94e0*/  MOV R0, R151 ;  /* 0x0000009700007202 */ /* 0x000fc60000000f00 */
[----:B------:R-:W-:Y:S01]  /*94f0*/  STL.64 [R1+0x40], R40 ;  /* 0x0000402801007387 */ /* 0x000fe20000100a00 */
[----:B------:R-:W-:Y:S01]  /*9500*/  MOV R4, R148 ;  /* 0x0000009400047202 */ /* 0x000fe20000000f00 */
[----:B------:R-:W-:Y:S02]  /*9510*/  IMAD.MOV.U32 R3, RZ, RZ, R149 ;  /* 0x000000ffff037224 */ /* 0x000fe400078e0095 */
[----:B------:R-:W-:Y:S01]  /*9520*/  STL.64 [R1+0x48], R42 ;  /* 0x0000482a01007387 */ /* 0x000fe20000100a00 */
[----:B------:R-:W-:-:S03]  /*9530*/  IMAD.MOV.U32 R6, RZ, RZ, R146 ;  /* 0x000000ffff067224 */ /* 0x000fc600078e0092 */
[----:B------:R0:W-:Y:S01]  /*9540*/  STL.64 [R1+0x50], R44 ;  /* 0x0000502c01007387 */ /* 0x0001e20000100a00 */
        /* <DEDUP_REMOVED lines=1782> */
[----:B------:R-:W-:Y:S01]  /*104b0*/  IMAD.MOV.U32 R220, RZ, RZ, R21 ;  /* 0x000000ffffdc7224 */ /* 0x000fe200078e0015 */
[----:B------:R0:W5:Y:S01]  /*104c0*/  LDL.LU R0, [R1+0x2cc] ;  /* 0x0002cc0001007983 */ /* 0x0001620000300800 */
[----:B------:R-:W-:-:S02]  /*104d0*/  IMAD.MOV.U32 R222, RZ, RZ, R19 ;  /* 0x000000ffffde7224 */ /* 0x000fc400078e0013 */
[----:B------:R-:W-:Y:S01]  /*104e0*/  IMAD.MOV.U32 R223, RZ, RZ, R18 ;  /* 0x000000ffffdf7224 */ /* 0x000fe200078e0012 */
[----:B------:R0:W5:Y:S01]  /*104f0*/  LDL.LU R17, [R1+0x2c8] ;  /* 0x0002c80001117983 */ /* 0x0001620000300800 */
[----:B------:R-:W-:Y:S02]  /*10500*/  IMAD.MOV.U32 R225, RZ, RZ, R14 ;  /* 0x000000ffffe17224 */ /* 0x000fe400078e000e */
[----:B------:R-:W-:Y:S01]  /*10510*/  IMAD.MOV.U32 R226, RZ, RZ, R13 ;  /* 0x000000ffffe27224 */ /* 0x000fe200078e000d */
[----:B------:R0:W5:Y:S01]  /*10520*/  LDL.LU R16, [R1+0x2c4] ;  /* 0x0002c40001107983 */ /* 0x0001620000300800 */
[----:B------:R-:W-:Y:S02]  /*10530*/  IMAD.MOV.U32 R228, RZ, RZ, R11 ;  /* 0x000000ffffe47224 */ /* 0x000fe400078e000b */
[----:B------:R-:W-:Y:S01]  /*10540*/  IMAD.MOV.U32 R229, RZ, RZ, R10 ;  /* 0x000000ffffe57224 */ /* 0x000fe200078e000a */
[----:B------:R0:W5:Y:S01]  /*10550*/  LDL.LU R3, [R1+0x2c0] ;  /* 0x0002c00001037983 */ /* 0x0001620000300800 */
[----:B------:R-:W-:-:S02]  /*10560*/  IMAD.MOV.U32 R231, RZ, RZ, R8 ;  /* 0x000000ffffe77224 */ /* 0x000fc400078e0008 */
[----:B------:R-:W-:Y:S01]  /*10570*/  IMAD.MOV.U32 R232, RZ, RZ, R7 ;  /* 0x000000ffffe87224 */ /* 0x000fe200078e0007 */
[----:B------:R0:W5:Y:S01]  /*10580*/  LDL.LU R2, [R1+0x2bc] ;  /* 0x0002bc0001027983 */ /* 0x0001620000300800 */
        /* <DEDUP_REMOVED lines=69> */
[----:B-1----:R0:W5:Y:S04]  /*109e0*/  LDL.LU R152, [R1+0x2b8] ;  /* 0x0002b80001987983 */ /* 0x0021680000300800 */
[----:B------:R-:W2:Y:S04]  /*109f0*/  LDL.LU.64 R150, [R1+0x2b0] ;  /* 0x0002b00001967983 */ /* 0x000ea80000300a00 */
        /* <DEDUP_REMOVED lines=20> */
[----:B------:R-:W2:Y:S01]  /*10b40*/  LDL.LU.64 R108, [R1+0x208] ;  /* 0x00020800016c7983 */ /* 0x000ea20000300a00 */
[----:B------:R-:W-:Y:S01]  /*10b50*/  UIADD3 UR12, UR8, 0x1c06, URZ ;  /* 0x00001c06080c7890 */ /* 0x000fe2000fffe03f */
[----:B------:R-:W-:Y:S01]  /*10b60*/  UMOV UR13, 0x40000040 ;  /* 0x40000040000d7882 */ /* 0x000fe20000000000 */
[----:B--2---:R-:W-:-:S07]  /*10b70*/  WARPGROUP.ARRIVE ;  /* 0x00000000000079c5 */ /* 0x004fce0000000000 */
[----:B------:R-:W-:Y:S03]  /*10b80*/  HGMMA.64x256x8.F32.TF32 R24, gdesc[UR12], R24, gsb0 ;  /* 0x07e000000c1879f0 */ /* 0x000fe60008002818 */
[----:B------:R-:W-:Y:S02]  /*10b90*/  WARPGROUP.DEPBAR.LE gsb0, 0x0 ;  /* 0x00008000000079c5 */ /* 0x000fe40000010000 */
[----:B0-----:R-:W-:Y:S05]  /*10ba0*/  @!P1 BRA `(.L_x_22) ;  /* 0x0000010000b89947 */ /* 0x001fea0003800000 */
[----:B------:R-:W-:Y:S01]  /*10bb0*/  UIADD3 UR6, UR39, 0x1, URZ ;  /* 0x0000000127067890 */ /* 0x000fe2000fffe03f */
[----:B-----5:R-:W-:Y:S01]  /*10bc0*/  R2UR UR9, R3 ;  /* 0x00000000030972ca */ /* 0x020fe200000e0000 */
[----:B------:R-:W-:Y:S02]  /*10bd0*/  UMOV UR8, UR39 ;  /* 0x0000002700087c82 */ /* 0x000fe40008000000 */
[----:B------:R-:W-:-:S04]  /*10be0*/  UISETP.NE.AND UP0, UPT, UR6, 0x3, UPT ;  /* 0x000000030600788c */ /* 0x000fc8000bf05270 */
[----:B------:R-:W-:Y:S02]  /*10bf0*/  USEL UR7, URZ, 0x1, UP0 ;  /* 0x000000013f077887 */ /* 0x000fe40008000000 */
[----:B------:R-:W-:Y:S02]  /*10c00*/  USEL UR6, UR6, URZ, UP0 ;  /* 0x0000003f06067287 */ /* 0x000fe40008000000 */
[----:B------:R-:W-:-:S12]  /*10c10*/  ULOP3.LUT UR7, UR36, UR7, URZ, 0x3c, !UPT ;  /* 0x0000000724077292 */ /* 0x000fd8000f8e3c3f */
.L_x_29:
[----:B------:R-:W-:Y:S05]  /*10c20*/  @!P0 BRA `(.L_x_23) ;  /* 0x0000000000048947 */ /* 0x000fea0003800000 */
[----:B------:R-:W-:Y:S01]  /*10c30*/  BPT.TRAP 0x1 ;  /* 0x000000040000795c */ /* 0x000fe20000300000 */
.L_x_23:
[----:B------:R-:W0:Y:S01]  /*10c40*/  S2UR UR11, SR_CgaCtaId ;  /* 0x00000000000b79c3 */ /* 0x000e220000008800 */
[----:B------:R-:W-:Y:S01]  /*10c50*/  UMOV UR10, 0x400 ;  /* 0x00000400000a7882 */ /* 0x000fe20000000000 */
[----:B------:R-:W-:Y:S01]  /*10c60*/  IMAD.U32 R4, RZ, RZ, UR7 ;  /* 0x00000007ff047e24 */ /* 0x000fe2000f8e00ff */
[----:B------:R-:W-:-:S04]  /*10c70*/  MOV R3, UR6 ;  /* 0x0000000600037c02 */ /* 0x000fc80008000f00 */
[----:B------:R-:W-:Y:S01]  /*10c80*/  SHF.L.U32 R4, R4, 0x1f, RZ ;  /* 0x0000001f04047819 */ /* 0x000fe200000006ff */
[----:B0-----:R-:W-:-:S06]  /*10c90*/  ULEA UR10, UR11, UR10, 0x18 ;  /* 0x0000000a0b0a7291 */ /* 0x001fcc000f8ec03f */
[----:B------:R-:W-:-:S05]  /*10ca0*/  IMAD.U32 R0, RZ, RZ, UR10 ;  /* 0x0000000aff007e24 */ /* 0x000fca000f8e00ff */
[----:B------:R-:W-:-:S04]  /*10cb0*/  LEA R3, R3, R0, 0x3 ;  /* 0x0000000003037211 */ /* 0x000fc800078e18ff */
[----:B------:R0:W1:Y:S01]  /*10cc0*/  SYNCS.PHASECHK.TRANS64.TRYWAIT P1, [R3+URZ], R4 ;  /* 0x00000004030075a7 */ /* 0x000062000802017f */
[----:B------:R-:W-:Y:S05]  /*10cd0*/  @!P0 BRA `(.L_x_24) ;  /* 0x0000000000048947 */ /* 0x000fea0003800000 */
[----:B------:R-:W-:Y:S01]  /*10ce0*/  BPT.TRAP 0x1 ;  /* 0x000000040000795c */ /* 0x000fe20000300000 */
.L_x_24:
[----:B-1----:R-:W-:Y:S05]  /*10cf0*/  @P1 BRA `(.L_x_25) ;  /* 0x0000000000081947 */ /* 0x002fea0003800000 */
[----:B------:R-:W1:Y:S02]  /*10d00*/  SYNCS.PHASECHK.TRANS64.TRYWAIT P1, [R3+URZ], R4 ;  /* 0x00000004030075a7 */ /* 0x000e64000802017f */
[----:B-1----:R-:W-:Y:S05]  /*10d10*/  @!P1 BRA `(.L_x_26) ;  /* 0x0000022400449947 */ /* 0x002fea0003800000 */
.L_x_25:
        /* <DEDUP_REMOVED lines=64> */
[----:B--2---:R-:W2:Y:S04]  /*11120*/  LDL.LU.64 R24, [R1] ;  /* 0x0000000001187983 */ /* 0x004ea80000300a00 */
        /* <DEDUP_REMOVED lines=63> */
[----:B------:R-:W-:-:S02]  /*11520*/  ULEA UR11, UR6, UR5, 0xd ;  /* 0x00000005060b7291 */ /* 0x000fc4000f8e683f */
[----:B------:R-:W-:Y:S01]  /*11530*/  ULEA UR10, UR6, UR4, 0xd ;  /* 0x00000004060a7291 */ /* 0x000fe2000f8e683f */
[----:B------:R-:W-:Y:S01]  /*11540*/  STL [R1+0x2c8], R17 ;  /* 0x0002c81101007387 */ /* 0x000fe20000100800 */
[----:B------:R-:W-:Y:S01]  /*11550*/  UMOV UR15, 0x40000040 ;  /* 0x40000040000f7882 */ /* 0x000fe20000000000 */
[----:B------:R-:W-:Y:S02]  /*11560*/  UMOV UR13, 0x40000040 ;  /* 0x40000040000d7882 */ /* 0x000fe40000000000 */
[----:B------:R-:W-:Y:S01]  /*11570*/  UMOV UR14, UR11 ;  /* 0x0000000b000e7c82 */ /* 0x000fe20008000000 */
[----:B------:R-:W-:Y:S01]  /*11580*/  STL [R1+0x2c4], R16 ;  /* 0x0002c41001007387 */ /* 0x000fe20000100800 */
[----:B------:R-:W-:-:S03]  /*11590*/  UMOV UR12, UR10 ;  /* 0x0000000a000c7c82 */ /* 0x000fc60008000000 */
[----:B------:R3:W-:Y:S04]  /*115a0*/  STL [R1+0x2c0], R2 ;  /* 0x0002c00201007387 */ /* 0x0007e80000100800 */
[----:B------:R4:W-:Y:S01]  /*115b0*/  STL [R1+0x2bc], R0 ;  /* 0x0002bc0001007387 */ /* 0x0009e20000100800 */
[----:B--2---:R-:W-:-:S06]  /*115c0*/  WARPGROUP.ARRIVE ;  /* 0x00000000000079c5 */ /* 0x004fcc0000000000 */
[----:B------:R-:W-:Y:S03]  /*115d0*/  HGMMA.64x256x8.F32.TF32 R24, gdesc[UR12], R24, gsb0 ;  /* 0x07e000000c1879f0 */ /* 0x000fe60008002818 */
[----:B------:R-:W-:Y:S02]  /*115e0*/  WARPGROUP.DEPBAR.LE gsb0, 0x0 ;  /* 0x00008000000079c5 */ /* 0x000fe40000010000 */
[----:B------:R-:W-:Y:S01]  /*115f0*/  STL.64 [R1], R24 ;  /* 0x0000001801007387 */ /* 0x000fe20000100a00 */
[----:B---3--:R-:W-:Y:S01]  /*11600*/  MOV R2, R150 ;  /* 0x0000009600027202 */ /* 0x008fe20000000f00 */
[----:B----4-:R-:W-:Y:S01]  /*11610*/  IMAD.MOV.U32 R0, RZ, RZ, R151 ;  /* 0x000000ffff007224 */ /* 0x010fe200078e0097 */
[----:B------:R-:W-:Y:S01]  /*11620*/  MOV R5, R147 ;  /* 0x0000009300057202 */ /* 0x000fe20000000f00 */
[----:B------:R-:W-:Y:S01]  /*11630*/  STL.64 [R1+0x8], R26 ;  /* 0x0000081a01007387 */ /* 0x000fe20000100a00 */
[----:B01----:R-:W-:Y:S01]  /*11640*/  IMAD.MOV.U32 R4, RZ, RZ, R148 ;  /* 0x000000ffff047224 */ /* 0x003fe200078e0094 */
        /* <DEDUP_REMOVED lines=38> */
[----:B------:R-:W2:Y:S01]  /*118b0*/  LDL.LU.64 R150, [R1+0x17d0] ;  /* 0x0017d00001967983 */ /* 0x000ea20000300a00 */
        /* <DEDUP_REMOVED lines=92> */
[----:B------:R-:W-:-:S02]  /*11e80*/  IMAD.MOV.U32 R231, RZ, RZ, R50 ;  /* 0x000000ffffe77224 */ /* 0x000fc400078e0032 */
[----:B------:R-:W-:Y:S01]  /*11e90*/  IMAD.MOV.U32 R232, RZ, RZ, R49 ;  /* 0x000000ffffe87224 */ /* 0x000fe200078e0031 */
[----:B------:R-:W2:Y:S01]  /*11ea0*/  LDL.LU.64 R102, [R1+0x1710] ;  /* 0x0017100001667983 */ /* 0x000ea20000300a00 */
[----:B------:R-:W-:Y:S02]  /*11eb0*/  IMAD.MOV.U32 R235, RZ, RZ, R46 ;  /* 0x000000ffffeb7224 */ /* 0x000fe400078e002e */
[----:B------:R-:W-:Y:S01]  /*11ec0*/  IMAD.MOV.U32 R234, RZ, RZ, R47 ;  /* 0x000000ffffea7224 */ /* 0x000fe200078e002f */
        /* <DEDUP_REMOVED lines=28> */
[----:B0-----:R-:W2:Y:S04]  /*12090*/  LDL.LU.64 R44, [R1+0x1628] ;  /* 0x00162800012c7983 */ /* 0x001ea80000300a00 */
        /* <DEDUP_REMOVED lines=11> */
[----:B------:R-:W-:-:S02]  /*12150*/  UMOV UR13, 0x40000040 ;  /* 0x40000040000d7882 */ /* 0x000fc40000000000 */
[----:B------:R-:W-:Y:S01]  /*12160*/  STL [R1+0x15d0], R152 ;  /* 0x0015d09801007387 */ /* 0x000fe20000100800 */
[----:B--2---:R-:W-:-:S06]  /*12170*/  WARPGROUP.ARRIVE ;  /* 0x00000000000079c5 */ /* 0x004fcc0000000000 */
        /* <DEDUP_REMOVED lines=2892> */
[----:B------:R-:W-:Y:S01]  /*1d640*/  MOV R4, R148 ;  /* 0x0000009400047202 */ /* 0x000fe20000000f00 */
[----:B------:R-:W-:Y:S02]  /*1d650*/  IMAD.MOV.U32 R3, RZ, RZ, R149 ;  /* 0x000000ffff037224 */ /* 0x000fe400078e0095 */
[----:B------:R-:W-:Y:S01]  /*1d660*/  STL.64 [R1+0x48], R42 ;  /* 0x0000482a01007387 */ /* 0x000fe20000100a00 */
[----:B------:R-:W-:Y:S01]  /*1d670*/  MOV R6, R146 ;  /* 0x0000009200067202 */ /* 0x000fe20000000f00 */
[----:B------:R-:W-:Y:S02]  /*1d680*/  IMAD.MOV.U32 R5, RZ, RZ, R147 ;  /* 0x000000ffff057224 */ /* 0x000fe400078e0093 */
[----:B------:R0:W-:Y:S01]  /*1d690*/  STL.64 [R1+0x50], R44 ;  /* 0x0000502c01007387 */ /* 0x0001e20000100a00 */
[----:B------:R-:W-:Y:S01]  /*1d6a0*/  MOV R8, R144 ;  /* 0x0000009000087202 */ /* 0x000fe20000000f00 */
[----:B------:R-:W-:-:S02]  /*1d6b0*/  IMAD.MOV.U32 R7, RZ, RZ, R145 ;  /* 0x000000ffff077224 */ /* 0x000fc400078e0091 */
[----:B------:R-:W3:Y:S01]  /*1d6c0*/  LDL.LU.64 R150, [R1+0x780] ;  /* 0x0007800001967983 */ /* 0x000ee20000300a00 */
[----:B------:R-:W-:Y:S01]  /*1d6d0*/  MOV R10, R142 ;  /* 0x0000008e000a7202 */ /* 0x000fe20000000f00 */
[----:B------:R-:W-:Y:S02]  /*1d6e0*/  IMAD.MOV.U32 R9, RZ, RZ, R143 ;  /* 0x000000ffff097224 */ /* 0x000fe400078e008f */
[----:B------:R-:W3:Y:S01]  /*1d6f0*/  LDL.LU.64 R148, [R1+0x778] ;  /* 0x0007780001947983 */ /* 0x000ee20000300a00 */
[----:B------:R-:W-:Y:S01]  /*1d700*/  MOV R12, R140 ;  /* 0x0000008c000c7202 */ /* 0x000fe20000000f00 */
[----:B------:R-:W-:Y:S02]  /*1d710*/  IMAD.MOV.U32 R11, RZ, RZ, R141 ;  /* 0x000000ffff0b7224 */ /* 0x000fe400078e008d */
[----:B------:R-:W3:Y:S01]  /*1d720*/  LDL.LU.64 R146, [R1+0x770] ;  /* 0x0007700001927983 */ /* 0x000ee20000300a00 */
        /* <DEDUP_REMOVED lines=251> */
[----:B------:R-:W-:-:S02]  /*1e6e0*/  UIADD3 UR12, UR10, 0x1802, URZ ;  /* 0x000018020a0c7890 */ /* 0x000fc4000fffe03f */
        /* <DEDUP_REMOVED lines=507> */
[----:B------:R0:W5:Y:S01]  /*206a0*/  LDL.LU R17, [R1+0x2c8] ;  /* 0x0002c80001117983 */ /* 0x0001620000300800 */
[----:B------:R-:W-:Y:S01]  /*206b0*/  UIADD3 UR12, UR10, 0x1806, URZ ;  /* 0x000018060a0c7890 */ /* 0x000fe2000fffe03f */
[----:B------:R-:W-:Y:S01]  /*206c0*/  UMOV UR15, 0x40000040 ;  /* 0x40000040000f7882 */ /* 0x000fe20000000000 */
[----:B------:R-:W-:Y:S01]  /*206d0*/  UMOV UR13, 0x40000040 ;  /* 0x40000040000d7882 */ /* 0x000fe20000000000 */
[----:B------:R0:W5:Y:S04]  /*206e0*/  LDL.LU R16, [R1+0x2c4] ;  /* 0x0002c40001107983 */ /* 0x0001680000300800 */
[----:B------:R0:W5:Y:S04]  /*206f0*/  LDL.LU R2, [R1+0x2c0] ;  /* 0x0002c00001027983 */ /* 0x0001680000300800 */
[----:B------:R0:W5:Y:S01]  /*20700*/  LDL.LU R0, [R1+0x2bc] ;  /* 0x0002bc0001007983 */ /* 0x0001620000300800 */
        /* <DEDUP_REMOVED lines=96> */
[----:B------:R-:W-:Y:S01]  /*20d10*/  BPT.TRAP 0x1 ;  /* 0x000000040000795c */ /* 0x000fe20000300000 */
.L_x_27:
[----:B-----5:R-:W-:Y:S01]  /*20d20*/  ISETP.NE.AND P1, PT, R17, RZ, PT ;  /* 0x000000ff1100720c */ /* 0x020fe20003f25270 */
[----:B------:R-:W-:Y:S01]  /*20d30*/  UISETP.GT.U32.AND UP0, UPT, UR37, 0x1, UPT ;  /* 0x000000012500788c */ /* 0x000fe2000bf04070 */
[----:B------:R-:W-:-:S11]  /*20d40*/  MOV R3, UR8 ;  /* 0x0000000800037c02 */ /* 0x000fd60008000f00 */
[----:B------:R-:W-:-:S05]  /*20d50*/  @P1 IMAD R3, R3, 0x8, R0 ;  /* 0x0000000803031824 */ /* 0x000fca00078e0200 */
[----:B------:R-:W-:-:S04]  /*20d60*/  @P1 IADD3 R3, R3, 0x18, RZ ;  /* 0x0000001803031810 */ /* 0x000fc80007ffe0ff */
[----:B------:R-:W-:-:S04]  /*20d70*/  @P1 PRMT R3, R152, 0x654, R3 ;  /* 0x0000065498031816 */ /* 0x000fc80000000003 */
[----:B------:R0:W-:Y:S01]  /*20d80*/  @P1 SYNCS.ARRIVE.TRANS64.RED.A1T0 RZ, [R3+URZ], RZ ;  /* 0x000000ff03ff19a7 */ /* 0x0001e2000810043f */
[----:B------:R-:W-:-:S13]  /*20d90*/  PLOP3.LUT P1, PT, PT, PT, UP0, 0x80, 0x0 ;  /* 0x000000000000781c */ /* 0x000fda0003f2f008 */
[----:B0-----:R-:W-:Y:S05]  /*20da0*/  @P1 BRA `(.L_x_28) ;  /* 0x0000000000041947 */ /* 0x001fea0003800000 */
[----:B------:R-:W-:Y:S01]  /*20db0*/  BPT.TRAP 0x1 ;  /* 0x000000040000795c */ /* 0x000fe20000300000 */
.L_x_28:
[----:B------:R-:W-:Y:S02]  /*20dc0*/  UISETP.GT.AND UP2, UPT, UR9, 0x1, UPT ;  /* 0x000000010900788c */ /* 0x000fe4000bf44270 */
[----:B------:R-:W-:Y:S02]  /*20dd0*/  UIADD3 UR6, UR6, 0x1, URZ ;  /* 0x0000000106067890 */ /* 0x000fe4000fffe03f */
[----:B------:R-:W-:Y:S02]  /*20de0*/  UIADD3 UR8, UR8, 0x1, URZ ;  /* 0x0000000108087890 */ /* 0x000fe4000fffe03f */
[----:B------:R-:W-:Y:S01]  /*20df0*/  PLOP3.LUT P1, PT, PT, PT, UP2, 0x80, 0x0 ;  /* 0x000000000000781c */ /* 0x000fe20003f2f028 */
[----:B------:R-:W-:Y:S02]  /*20e00*/  UISETP.NE.AND UP0, UPT, UR6, 0x3, UPT ;  /* 0x000000030600788c */ /* 0x000fe4000bf05270 */
[----:B------:R-:W-:Y:S02]  /*20e10*/  UIADD3 UR10, UR9, -0x1, URZ ;  /* 0xffffffff090a7890 */ /* 0x000fe4000fffe03f */
[----:B------:R-:W-:-:S02]  /*20e20*/  USEL UR9, URZ, 0x1, UP0 ;  /* 0x000000013f097887 */ /* 0x000fc40008000000 */
[----:B------:R-:W-:Y:S02]  /*20e30*/  UISETP.NE.AND UP1, UPT, UR8, 0x3, UPT ;  /* 0x000000030800788c */ /* 0x000fe4000bf25270 */
[----:B------:R-:W-:Y:S02]  /*20e40*/  ULOP3.LUT UR7, UR7, UR9, URZ, 0x3c, !UPT ;  /* 0x0000000907077292 */ /* 0x000fe4000f8e3c3f */
[----:B------:R-:W-:Y:S02]  /*20e50*/  USEL UR6, UR6, URZ, UP0 ;  /* 0x0000003f06067287 */ /* 0x000fe40008000000 */
[----:B------:R-:W-:Y:S01]  /*20e60*/  USEL UR8, UR8, URZ, UP1 ;  /* 0x0000003f08087287 */ /* 0x000fe20008800000 */
[----:B------:R-:W-:Y:S01]  /*20e70*/  UMOV UR9, UR10 ;  /* 0x0000000a00097c82 */ /* 0x000fe20008000000 */
[----:B------:R-:W-:Y:S10]  /*20e80*/  @P1 BRA `(.L_x_29) ;  /* 0xfffffefc00641947 */ /* 0x000ff4000383ffff */
.L_x_22:
[----:B-----5:R-:W0:Y:S02]  /*20e90*/  LDC R3, c[0x0][0x28c] ;  /* 0x0000a300ff037b82 */ /* 0x020e240000000800 */
[----:B0-----:R-:W-:-:S13]  /*20ea0*/  ISETP.GE.AND P1, PT, R3, 0x1, PT ;  /* 0x000000010300780c */ /* 0x001fda0003f26270 */
[----:B------:R-:W-:Y:S05]  /*20eb0*/  @!P1 BRA `(.L_x_30) ;  /* 0x0000000000549947 */ /* 0x000fea0003800000 */
[----:B------:R-:W-:Y:S05]  /*20ec0*/  @!P0 BRA `(.L_x_31) ;  /* 0x0000000000048947 */ /* 0x000fea0003800000 */
[----:B------:R-:W-:Y:S01]  /*20ed0*/  BPT.TRAP 0x1 ;  /* 0x000000040000795c */ /* 0x000fe20000300000 */
.L_x_31:
[----:B------:R-:W-:Y:S01]  /*20ee0*/  ISETP.NE.AND P0, PT, R17, RZ, PT ;  /* 0x000000ff1100720c */ /* 0x000fe20003f05270 */
[----:B------:R-:W-:-:S12]  /*20ef0*/  BSSY B0, `(.L_x_32) ;  /* 0x000000d000007945 */ /* 0x000fd80003800000 */
[----:B------:R-:W-:Y:S05]  /*20f00*/  @!P0 BRA `(.L_x_33) ;  /* 0x00000000002c8947 */ /* 0x000fea0003800000 */
[----:B------:R-:W-:-:S04]  /*20f10*/  UISETP.LT.AND UP0, UPT, UR43, 0x1, UPT ;  /* 0x000000012b00788c */ /* 0x000fc8000bf01270 */
[----:B------:R-:W-:-:S04]  /*20f20*/  USEL UR6, UR43, 0x1, UP0 ;  /* 0x000000012b067887 */ /* 0x000fc80008000000 */
[----:B------:R-:W-:-:S04]  /*20f30*/  UIADD3 UR6, UR39, UR43, -UR6 ;  /* 0x0000002b27067290 */ /* 0x000fc8000fffe806 */
[----:B------:R-:W-:-:S04]  /*20f40*/  UIMAD.WIDE.U32 UR4, UR6, -0x55555555, URZ ;  /* 0xaaaaaaab060478a5 */ /* 0x000fc8000f8e003f */
[----:B------:R-:W-:-:S04]  /*20f50*/  USHF.R.U32.HI UR4, URZ, 0x1, UR5 ;  /* 0x000000013f047899 */ /* 0x000fc80008011605 */
[----:B------:R-:W-:-:S06]  /*20f60*/  UIMAD UR6, UR4, -0x3, UR6 ;  /* 0xfffffffd040678a4 */ /* 0x000fcc000f8e0206 */
[----:B------:R-:W-:-:S05]  /*20f70*/  IMAD.U32 R3, RZ, RZ, UR6 ;  /* 0x00000006ff037e24 */ /* 0x000fca000f8e00ff */
[----:B------:R-:W-:-:S05]  /*20f80*/  LEA R0, R3, R0, 0x3 ;  /* 0x0000000003007211 */ /* 0x000fca00078e18ff */
[----:B------:R-:W-:-:S05]  /*20f90*/  VIADD R0, R0, 0x18 ;  /* 0x0000001800007836 */ /* 0x000fca0000000000 */
[----:B------:R-:W-:-:S04]  /*20fa0*/  PRMT R0, R152, 0x654, R0 ;  /* 0x0000065498007816 */ /* 0x000fc80000000000 */
[----:B------:R0:W-:Y:S03]  /*20fb0*/  SYNCS.ARRIVE.TRANS64.RED.A1T0 RZ, [R0+URZ], RZ ;  /* 0x000000ff00ff79a7 */ /* 0x0001e6000810043f */
.L_x_33:
[----:B------:R-:W-:Y:S05]  /*20fc0*/  BSYNC B0 ;  /* 0x0000000000007941 */ /* 0x000fea0003800000 */
.L_x_32:
[----:B------:R-:W-:-:S06]  /*20fd0*/  UISETP.GT.U32.AND UP0, UPT, UR37, 0x1, UPT ;  /* 0x000000012500788c */ /* 0x000fcc000bf04070 */
[----:B------:R-:W-:-:S13]  /*20fe0*/  PLOP3.LUT P0, PT, PT, PT, UP0, 0x80, 0x0 ;  /* 0x000000000000781c */ /* 0x000fda0003f0f008 */
[----:B------:R-:W-:Y:S05]  /*20ff0*/  @P0 BRA `(.L_x_30) ;  /* 0x0000000000040947 */ /* 0x000fea0003800000 */
[----:B------:R-:W-:Y:S01]  /*21000*/  BPT.TRAP 0x1 ;  /* 0x000000040000795c */ /* 0x000fe20000300000 */
.L_x_30:
[----:B------:R-:W1:Y:S01]  /*21010*/  S2R R8, SR_TID.X ;  /* 0x0000000000087919 */ /* 0x000e620000002100 */
[----:B------:R-:W-:Y:S01]  /*21020*/  MOV R19, 0x6540 ;  /* 0x0000654000137802 */ /* 0x000fe20000000f00 */
[----:B------:R-:W-:Y:S02]  /*21030*/  UIMAD.WIDE UR6, UR40, 0x100, URZ ;  /* 0x00000100280678a5 */ /* 0x000fe4000f8e023f */
[----:B------:R-:W-:Y:S01]  /*21040*/  USHF.R.S32.HI UR10, URZ, 0x1f, UR42 ;  /* 0x0000001f3f0a7899 */ /* 0x000fe2000801142a */
[----:B------:R-:W-:Y:S01]  /*21050*/  ULDC.64 UR8, c[0x0][0x5d0] ;  /* 0x0001740000087ab9 */ /* 0x000fe20000000a00 */
[----:B------:R-:W-:Y:S02]  /*21060*/  USHF.L.U32 UR40, UR40, 0x8, URZ ;  /* 0x0000000828287899 */ /* 0x000fe4000800063f */
[----:B------:R-:W-:Y:S02]  /*21070*/  UIMAD UR4, UR10, UR8, URZ ;  /* 0x000000080a0472a4 */ /* 0x000fe4000f8e023f */
[----:B------:R-:W-:-:S02]  /*21080*/  UIADD3 UR39, UR43, UR39, URZ ;  /* 0x000000272b277290 */ /* 0x000fc4000fffe03f */
[----:B------:R-:W-:Y:S02]  /*21090*/  UIMAD UR4, UR42, UR9, UR4 ;  /* 0x000000092a0472a4 */ /* 0x000fe4000f8e0204 */
[----:B------:R-:W-:Y:S02]  /*210a0*/  UISETP.GT.U32.AND UP1, UPT, UR39, 0x2, UPT ;  /* 0x000000022700788c */ /* 0x000fe4000bf24070 */
[----:B------:R-:W-:Y:S02]  /*210b0*/  UISETP.GE.U32.AND UP2, UPT, UR43, 0x3, UPT ;  /* 0x000000032b00788c */ /* 0x000fe4000bf46070 */
[----:B------:R-:W-:Y:S01]  /*210c0*/  UISETP.LT.U32.AND UP1, UPT, UR43, 0x3, UP1 ;  /* 0x000000032b00788c */ /* 0x000fe20008f21070 */
[--C-:B-1----:R-:W-:Y:S01]  /*210d0*/  SHF.R.U32.HI R4, RZ, 0x7, R8.reuse ;  /* 0x00000007ff047819 */ /* 0x102fe20000011608 */
[----:B------:R-:W-:Y:S01]  /*210e0*/  IMAD.SHL.U32 R18, R8, 0x2, RZ ;  /* 0x0000000208127824 */ /* 0x000fe200078e00ff */
[----:B------:R-:W-:Y:S02]  /*210f0*/  SHF.R.U32.HI R5, RZ, 0x2, R8 ;  /* 0x00000002ff057819 */ /* 0x000fe40000011608 */
[----:B------:R-:W-:-:S02]  /*21100*/  LOP3.LUT R4, R4, 0x1, RZ, 0xc0, !PT ;  /* 0x0000000104047812 */ /* 0x000fc400078ec0ff */
[----:B------:R-:W-:Y:S02]  /*21110*/  LOP3.LUT R6, R8, 0x60, RZ, 0xc0, !PT ;  /* 0x0000006008067812 */ /* 0x000fe400078ec0ff */
[----:B------:R-:W-:Y:S02]  /*21120*/  LOP3.LUT R5, R5, 0x7, RZ, 0xc0, !PT ;  /* 0x0000000705057812 */ /* 0x000fe400078ec0ff */
[----:B------:R-:W-:Y:S02]  /*21130*/  SHF.L.U32 R3, R4, 0x6, RZ ;  /* 0x0000000604037819 */ /* 0x000fe400000006ff */
[----:B------:R-:W-:Y:S02]  /*21140*/  LOP3.LUT R18, R18, 0x6, RZ, 0xc0, !PT ;  /* 0x0000000612127812 */ /* 0x000fe400078ec0ff */
[----:B------:R-:W-:Y:S02]  /*21150*/  SHF.R.U32.HI R6, RZ, 0x1, R6 ;  /* 0x00000001ff067819 */ /* 0x000fe40000011606 */
[----:B------:R-:W-:-:S02]  /*21160*/  LOP3.LUT R3, R3, 0x40, R5, 0xe2, !PT ;  /* 0x0000004003037812 */ /* 0x000fc400078ee205 */
[----:B------:R-:W-:Y:S01]  /*21170*/  PRMT R18, R18, R19, UR41 ;  /* 0x0000002912127e16 */ /* 0x000fe20008000013 */
[----:B------:R-:W-:Y:S01]  /*21180*/  USHF.L.U32 UR41, UR41, 0x8, URZ ;  /* 0x0000000829297899 */ /* 0x000fe2000800063f */
[----:B0-----:R-:W-:Y:S02]  /*21190*/  IADD3 R0, RZ, -R6, -R5 ;  /* 0x80000006ff007210 */ /* 0x001fe40007ffe805 */
[----:B------:R-:W-:Y:S01]  /*211a0*/  LOP3.LUT R3, R3, UR6, R6, 0xfe, !PT ;  /* 0x0000000603037c12 */ /* 0x000fe2000f8efe06 */
[----:B------:R-:W-:Y:S01]  /*211b0*/  IMAD.U32 R6, RZ, RZ, UR8 ;  /* 0x00000008ff067e24 */ /* 0x000fe2000f8e00ff */
[----:B------:R-:W-:Y:S01]  /*211c0*/  SHF.R.S32.HI R19, RZ, 0x1f, R18 ;  /* 0x0000001fff137819 */ /* 0x000fe20000011412 */
[----:B------:R-:W-:Y:S01]  /*211d0*/  ULDC UR8, c[0x0][0x284] ;  /* 0x0000a10000087ab9 */ /* 0x000fe20000000800 */
[----:B------:R-:W-:Y:S01]  /*211e0*/  IMAD R0, R4, -0x40, R0 ;  /* 0xffffffc004007824 */ /* 0x000fe200078e0200 */
[----:B------:R-:W-:Y:S01]  /*211f0*/  MOV R5, 0xfffffffe ;  /* 0xfffffffe00057802 */ /* 0x000fe20000000f00 */
[----:B------:R-:W-:-:S02]  /*21200*/  IMAD.U32 R158, RZ, RZ, UR8 ;  /* 0x00000008ff9e7e24 */ /* 0x000fc4000f8e00ff */
[----:B------:R-:W-:-:S03]  /*21210*/  IMAD.WIDE.U32 R6, R6, UR42, R18 ;  /* 0x0000002a06067c25 */ /* 0x000fc6000f8e0012 */
[----:B------:R-:W-:Y:S02]  /*21220*/  IADD3 R158, R158, -UR40, R0 ;  /* 0x800000289e9e7c10 */ /* 0x000fe4000fffe000 */
[----:B------:R-:W-:Y:S01]  /*21230*/  IADD3 R7, R7, UR4, RZ ;  /* 0x0000000407077c10 */ /* 0x000fe2000fffe0ff */
[----:B------:R-:W-:Y:S01]  /*21240*/  ULDC UR4, c[0x0][0x288] ;  /* 0x0000a20000047ab9 */ /* 0x000fe20000000800 */
[----:B------:R-:W-:Y:S01]  /*21250*/  LOP3.LUT R0, R8, 0x3, RZ, 0xc0, !PT ;  /* 0x0000000308007812 */ /* 0x000fe200078ec0ff */
[----:B------:R-:W-:-:S04]  /*21260*/  UISETP.GE.AND UP0, UPT, UR41, UR4, UPT ;  /* 0x000000042900728c */ /* 0x000fc8000bf06270 */
[----:B------:R-:W-:Y:S01]  /*21270*/  UISETP.GE.OR UP0, UPT, UR40, UR8, UP0 ;  /* 0x000000082800728c */ /* 0x000fe20008706670 */
[----:B------:R-:W-:Y:S01]  /*21280*/  IMAD R0, R0, R5, UR4 ;  /* 0x0000000400007e24 */ /* 0x000fe2000f8e0205 */
[----:B------:R-:W-:Y:S02]  /*21290*/  UIMAD.WIDE.U32 UR4, UR39, -0x55555555, URZ ;  /* 0xaaaaaaab270478a5 */ /* 0x000fe4000f8e003f */
[----:B------:R-:W-:Y:S01]  /*212a0*/  USEL UR8, URZ, 0x1, !UP1 ;  /* 0x000000013f087887 */ /* 0x000fe2000c800000 */
[----:B------:R-:W-:Y:S01]  /*212b0*/  VIADD R0, R0, -UR41 ;  /* 0x8000002900007c36 */ /* 0x000fe20008000000 */
[----:B------:R-:W-:Y:S01]  /*212c0*/  PLOP3.LUT P0, PT, PT, PT, UP0, 0x80, 0x0 ;  /* 0x000000000000781c */ /* 0x000fe20003f0f008 */
[----:B------:R-:W-:Y:S02]  /*212d0*/  USHF.R.U32.HI UR4, URZ, 0x1, UR5 ;  /* 0x000000013f047899 */ /* 0x000fe40008011605 */
[----:B------:R-:W-:Y:S02]  /*212e0*/  ULOP3.LUT UR36, UR36, UR8, URZ, 0x3c, !UPT ;  /* 0x0000000824247292 */ /* 0x000fe4000f8e3c3f */
[----:B------:R-:W-:-:S02]  /*212f0*/  UIMAD UR39, UR4, -0x3, UR39 ;  /* 0xfffffffd042778a4 */ /* 0x000fc4000f8e0227 */
[----:B------:R-:W-:Y:S01]  /*21300*/  @UP2 ULOP3.LUT UR36, UR36, 0x1, UR4, 0x78, !UPT ;  /* 0x0000000124242892 */ /* 0x000fe2000f8e7804 */
[----:B------:R-:W-:-:S05]  /*21310*/  UMOV UR40, 0xffffffff ;  /* 0xffffffff00287882 */ /* 0x000fca0000000000 */
[----:B------:R-:W-:Y:S06]  /*21320*/  @P0 BRA `(.L_x_34) ;  /* 0x000000fc00a00947 */ /* 0x000fec0003800000 */
[----:B------:R-:W-:Y:S01]  /*21330*/  FSETP.NEU.AND P0, PT, R16, RZ, PT ;  /* 0x000000ff1000720b */ /* 0x000fe20003f0d000 */
[----:B------:R-:W-:Y:S01]  /*21340*/  ULDC.64 UR8, c[0x0][0x5c8] ;  /* 0x0001720000087ab9 */ /* 0x000fe20000000a00 */
[----:B------:R-:W-:Y:S01]  /*21350*/  ISETP.GT.AND P3, PT, R158, RZ, PT ;  /* 0x000000ff9e00720c */ /* 0x000fe20003f64270 */
[----:B------:R-:W-:Y:S01]  /*21360*/  UIMAD UR4, UR7, UR8, URZ ;  /* 0x00000008070472a4 */ /* 0x000fe2000f8e023f */
[----:B------:R-:W-:Y:S01]  /*21370*/  MOV R10, UR9 ;  /* 0x00000009000a7c02 */ /* 0x000fe20008000f00 */
[C---:B------:R-:W-:Y:S01]  /*21380*/  IMAD.WIDE.U32 R6, R3.reuse, UR8, R6 ;  /* 0x0000000803067c25 */ /* 0x040fe2000f8e0006 */
[----:B------:R-:W-:Y:S01]  /*21390*/  BSSY B0, `(.L_x_34) ;  /* 0x0000fe1000007945 */ /* 0x000fe20003800000 */
[----:B------:R-:W-:Y:S02]  /*213a0*/  ISETP.GT.AND P1, PT, R0, RZ, P3 ;  /* 0x000000ff0000720c */ /* 0x000fe40001f24270 */
[----:B------:R-:W-:-:S04]  /*213b0*/  IMAD R10, R3, R10, UR4 ;  /* 0x00000004030a7e24 */ /* 0x000fc8000f8e020a */
[----:B------:R-:W-:Y:S01]  /*213c0*/  IMAD.IADD R10, R7, 0x1, R10 ;  /* 0x00000001070a7824 */ /* 0x000fe200078e020a */
[----:B------:R-:W-:Y:S06]  /*213d0*/  @!P0 BRA `(.L_x_35) ;  /* 0x000000ac003c8947 */ /* 0x000fec0003800000 */
[----:B------:R-:W0:Y:S01]  /*213e0*/  LDC.64 R22, c[0x0][0x5b8] ;  /* 0x00016e00ff167b82 */ /* 0x000e220000000a00 */
[----:B------:R-:W2:Y:S01]  /*213f0*/  LDL.LU R11, [R1] ;  /* 0x00000000010b7983 */ /* 0x000ea20000300800 */
[----:B------:R-:W-:-:S06]  /*21400*/  ULDC.64 UR4, c[0x0][0x5c0] ;  /* 0x0001700000047ab9 */ /* 0x000fcc0000000a00 */
[----:B------:R-:W1:Y:S08]  /*21410*/  LDC.64 R14, c[0x0][0x5b0] ;  /* 0x00016c00ff0e7b82 */ /* 0x000e700000000a00 */
[----:B------:R-:W3:Y:S01]  /*21420*/  LDC.64 R12, c[0x0][0x5a8] ;  /* 0x00016a00ff0c7b82 */ /* 0x000ee20000000a00 */
[C---:B0-----:R-:W-:Y:S02]  /*21430*/  IMAD R159, R22.reuse, UR10, RZ ;  /* 0x0000000a169f7c24 */ /* 0x041fe4000f8e02ff */
[----:B------:R-:W-:-:S04]  /*21440*/  IMAD.WIDE.U32 R154, R22, UR42, R18 ;  /* 0x0000002a169a7c25 */ /* 0x000fc8000f8e0012 */
[----:B------:R-:W-:Y:S02]  /*21450*/  IMAD R159, R23, UR42, R159 ;  /* 0x0000002a179f7c24 */ /* 0x000fe4000f8e029f */
[----:B-1----:R-:W-:Y:S02]  /*21460*/  IMAD R153, R14, UR7, RZ ;  /* 0x000000070e997c24 */ /* 0x002fe4000f8e02ff */
[----:B------:R-:W-:Y:S01]  /*21470*/  IMAD.MOV.U32 R20, RZ, RZ, R154 ;  /* 0x000000ffff147224 */ /* 0x000fe200078e009a */
[----:B------:R-:W-:Y:S01]  /*21480*/  IADD3 R21, R155, R159, RZ ;  /* 0x0000009f9b157210 */ /* 0x000fe20007ffe0ff */
[C---:B------:R-:W-:Y:S02]  /*21490*/  IMAD R153, R3.reuse, R15, R153 ;  /* 0x0000000f03997224 */ /* 0x040fe400078e0299 */
[----:B------:R-:W-:-:S05]  /*214a0*/  IMAD.WIDE.U32 R4, R3, R14, R20 ;  /* 0x0000000e03047225 */ /* 0x000fca00078e0014 */
[----:B------:R-:W-:Y:S02]  /*214b0*/  IADD3 R5, R5, R153, RZ ;  /* 0x0000009905057210 */ /* 0x000fe40007ffe0ff */
[----:B---3--:R-:W-:-:S04]  /*214c0*/  LEA R8, P0, R4, R12, 0x2 ;  /* 0x0000000c04087211 */ /* 0x008fc800078010ff */
[----:B------:R-:W-:-:S05]  /*214d0*/  LEA.HI.X R9, R4, R13, R5, 0x2, P0 ;  /* 0x0000000d04097211 */ /* 0x000fca00000f1405 */
[----:B------:R-:W3:Y:S01]  /*214e0*/  @P1 LDG.E.LTC128B R23, desc[UR44][R8.64] ;  /* 0x0000002c08171981 */ /* 0x000ee2000c1e1920 */
[C---:B------:R-:W-:Y:S01]  /*214f0*/  LEA R4, P0, R6.reuse, UR4, 0x2 ;  /* 0x0000000406047c11 */ /* 0x040fe2000f8010ff */
[----:B------:R-:W-:Y:S03]  /*21500*/  BSSY B1, `(.L_x_36) ;  /* 0x0000010000017945 */ /* 0x000fe60003800000 */
[----:B------:R-:W-:Y:S02]  /*21510*/  LEA.HI.X R5, R6, UR5, R10, 0x2, P0 ;  /* 0x0000000506057c11 */ /* 0x000fe400080f140a */
[----:B---3--:R-:W-:-:S05]  /*21520*/  LOP3.LUT R7, R23, 0xffffe000, RZ, 0xc0, !PT ;  /* 0xffffe00017077812 */ /* 0x008fca00078ec0ff */
[----:B------:R-:W-:-:S04]  /*21530*/  FMUL R7, R7, R16 ;  /* 0x0000001007077220 */ /* 0x000fc80000400000 */
[----:B--2---:R-:W-:-:S05]  /*21540*/  FFMA R7, R11, R2, R7 ;  /* 0x000000020b077223 */ /* 0x004fca0000000007 */
[----:B------:R-:W-:-:S05]  /*21550*/  F2FP.TF32.F32.PACK_B R7, R7 ;  /* 0x00000007ff07723e */ /* 0x000fca00024050ff */
[----:B------:R0:W-:Y:S02]  /*21560*/  @P1 STG.E desc[UR44][R4.64], R7 ;  /* 0x0000000704001986 */ /* 0x0001e4000c10192c */
[----:B0-----:R-:W-:-:S04]  /*21570*/  IMAD.WIDE.U32 R6, R3, R14, R18 ;  /* 0x0000000e03067225 */ /* 0x001fc800078e0012 */
[----:B------:R-:W-:Y:S02]  /*21580*/  IMAD.IADD R7, R153, 0x1, R7 ;  /* 0x0000000199077824 */ /* 0x000fe400078e0207 */
[----:B------:R-:W-:-:S05]  /*21590*/  IMAD.WIDE.U32 R6, R22, UR42, R6 ;  /* 0x0000002a16067c25 */ /* 0x000fca000f8e0006 */
[----:B------:R-:W-:Y:S02]  /*215a0*/  IADD3 R7, R159, R7, RZ ;  /* 0x000000079f077210 */ /* 0x000fe40007ffe0ff */
[----:B------:R-:W-:-:S04]  /*215b0*/  LEA R10, P0, R6, R12, 0x2 ;  /* 0x0000000c060a7211 */ /* 0x000fc800078010ff */
[----:B------:R-:W-:Y:S02]  /*215c0*/  LEA.HI.X R11, R6, R13, R7, 0x2, P0 ;  /* 0x0000000d060b7211 */ /* 0x000fe400000f1407 */
[----:B------:R-:W-:-:S13]  /*215d0*/  ISETP.GT.AND P0, PT, R0, 0x1, P3 ;  /* 0x000000010000780c */ /* 0x000fda0001f04270 */
[----:B------:R-:W-:Y:S05]  /*215e0*/  @!P0 BRA `(.L_x_37) ;  /* 0x0000000000048947 */ /* 0x000fea0003800000 */
[----:B------:R0:W5:Y:S02]  /*215f0*/  LDG.E.LTC128B R23, desc[UR44][R10.64+0x4] ;  /* 0x0000042c0a177981 */ /* 0x000164000c1e1920 */
.L_x_37:
[----:B------:R-:W-:Y:S05]  /*21600*/  BSYNC B1 ;  /* 0x0000000000017941 */ /* 0x000fea0003800000 */
.L_x_36:
[----:B------:R-:W2:Y:S01]  /*21610*/  LDL.LU R7, [R1+0x4] ;  /* 0x0000040001077983 */ /* 0x000ea20000300800 */
[----:B-----5:R-:W-:Y:S01]  /*21620*/  LOP3.LUT R6, R23, 0xffffe000, RZ, 0xc0, !PT ;  /* 0xffffe00017067812 */ /* 0x020fe200078ec0ff */
[C---:B------:R-:W-:Y:S01]  /*21630*/  IMAD.SHL.U32 R156, R14.reuse, 0x8, RZ ;  /* 0x000000080e9c7824 */ /* 0x040fe200078e00ff */
[----:B------:R-:W-:Y:S01]  /*21640*/  SHF.L.U64.HI R157, R14, 0x3, R15 ;  /* 0x000000030e9d7819 */ /* 0x000fe2000001020f */
[----:B------:R-:W3:Y:S02]  /*21650*/  LDL.LU R160, [R1+0x8] ;  /* 0x0000080001a07983 */ /* 0x000ee40000300800 */
[----:B------:R-:W-:-:S04]  /*21660*/  FMUL R6, R6, R16 ;  /* 0x0000001006067220 */ /* 0x000fc80000400000 */
[----:B--2---:R-:W-:-:S05]  /*21670*/  FFMA R6, R7, R2, R6 ;  /* 0x0000000207067223 */ /* 0x004fca0000000006 */
[----:B------:R-:W-:-:S05]  /*21680*/  F2FP.TF32.F32.PACK_B R6, R6 ;  /* 0x00000006ff06723e */ /* 0x000fca00024050ff */
[----:B------:R1:W-:Y:S01]  /*21690*/  @P0 STG.E desc[UR44][R4.64+0x4], R6 ;  /* 0x0000040604000986 */ /* 0x0003e2000c10192c */
[----:B------:R-:W-:-:S04]  /*216a0*/  ISETP.GT.AND P0, PT, R158, 0x8, PT ;  /* 0x000000089e00780c */ /* 0x000fc80003f04270 */
[----:B------:R-:W-:Y:S01]  /*216b0*/  ISETP.GT.AND P1, PT, R0, RZ, P0 ;  /* 0x000000ff0000720c */ /* 0x000fe20000724270 */
[----:B-1----:R-:W-:-:S05]  /*216c0*/  IMAD.WIDE.U32 R6, R3, R14, R156 ;  /* 0x0000000e03067225 */ /* 0x002fca00078e009c */
[----:B------:R-:W-:Y:S02]  /*216d0*/  IADD3 R153, R153, R7, RZ ;  /* 0x0000000799997210 */ /* 0x000fe40007ffe0ff */
[----:B------:R-:W-:-:S05]  /*216e0*/  IADD3 R7, P2, R154, R6, RZ ;  /* 0x000000069a077210 */ /* 0x000fca0007f5e0ff */
[----:B------:R-:W-:Y:S01]  /*216f0*/  IMAD.X R9, R153, 0x1, R21, P2 ;  /* 0x0000000199097824 */ /* 0x000fe200010e0615 */
[----:B------:R-:W-:-:S04]  /*21700*/  LEA R8, P2, R7, R12, 0x2 ;  /* 0x0000000c07087211 */ /* 0x000fc800078410ff */
[----:B------:R-:W-:-:S05]  /*21710*/  LEA.HI.X R9, R7, R13, R9, 0x2, P2 ;  /* 0x0000000d07097211 */ /* 0x000fca00010f1409 */
[----:B------:R1:W2:Y:S01]  /*21720*/  @P1 LDG.E.LTC128B R23, desc[UR44][R8.64] ;  /* 0x0000002c08171981 */ /* 0x0002a2000c1e1920 */
[----:B------:R-:W-:Y:S01]  /*21730*/  IADD3 R6, P2, R18, R6, RZ ;  /* 0x0000000612067210 */ /* 0x000fe20007f5e0ff */
[----:B------:R-:W-:Y:S01]  /*21740*/  BSSY B1, `(.L_x_38) ;  /* 0x0000015000017945 */ /* 0x000fe20003800000 */
[----:B------:R-:W-:Y:S02]  /*21750*/  MOV R161, UR8 ;  /* 0x0000000800a17c02 */ /* 0x000fe40008000f00 */
[----:B------:R-:W-:Y:S02]  /*21760*/  IADD3.X R7, R19, R153, RZ, P2, !PT ;  /* 0x0000009913077210 */ /* 0x000fe400017fe4ff */
[----:B------:R-:W-:Y:S01]  /*21770*/  ISETP.GT.AND P4, PT, R0, 0x1, P0 ;  /* 0x000000010000780c */ /* 0x000fe20000784270 */
[----:B------:R-:W-:Y:S02]  /*21780*/  IMAD.SHL.U32 R161, R161, 0x20, RZ ;  /* 0x00000020a1a17824 */ /* 0x000fe400078e00ff */
[----:B------:R-:W-:-:S04]  /*21790*/  IMAD.WIDE.U32 R6, R22, UR42, R6 ;  /* 0x0000002a16067c25 */ /* 0x000fc8000f8e0006 */
[----:B------:R-:W-:Y:S01]  /*217a0*/  IMAD.IADD R7, R159, 0x1, R7 ;  /* 0x000000019f077824 */ /* 0x000fe200078e0207 */
[----:B-1----:R-:W-:-:S04]  /*217b0*/  LEA R8, P2, R6, R12, 0x2 ;  /* 0x0000000c06087211 */ /* 0x002fc800078410ff */
[----:B------:R-:W-:Y:S02]  /*217c0*/  LEA.HI.X R9, R6, R13, R7, 0x2, P2 ;  /* 0x0000000d06097211 */ /* 0x000fe400010f1407 */
[----:B------:R-:W-:Y:S02]  /*217d0*/  MOV R6, UR8 ;  /* 0x0000000800067c02 */ /* 0x000fe40008000f00 */
[----:B--2---:R-:W-:-:S05]  /*217e0*/  LOP3.LUT R153, R23, 0xffffe000, RZ, 0xc0, !PT ;  /* 0xffffe00017997812 */ /* 0x004fca00078ec0ff */
[----:B------:R-:W-:-:S04]  /*217f0*/  FMUL R153, R153, R16 ;  /* 0x0000001099997220 */ /* 0x000fc80000400000 */
[----:B---3--:R-:W-:Y:S01]  /*21800*/  FFMA R153, R160, R2, R153 ;  /* 0x00000002a0997223 */ /* 0x008fe20000000099 */
[----:B------:R-:W-:-:S04]  /*21810*/  IMAD.U32 R160, RZ, RZ, UR9 ;  /* 0x00000009ffa07e24 */ /* 0x000fc8000f8e00ff */
[----:B------:R-:W-:Y:S02]  /*21820*/  F2FP.TF32.F32.PACK_B R153, R153 ;  /* 0x00000099ff99723e */ /* 0x000fe400024050ff */
[----:B------:R-:W-:Y:S02]  /*21830*/  SHF.L.U64.HI R160, R6, 0x5, R160 ;  /* 0x0000000506a07819 */ /* 0x000fe400000102a0 */
[----:B------:R-:W-:-:S04]  /*21840*/  IADD3 R6, P2, R161, R4, RZ ;  /* 0x00000004a1067210 */ /* 0x000fc80007f5e0ff */
[----:B------:R-:W-:-:S05]  /*21850*/  IADD3.X R7, R160, R5, RZ, P2, !PT ;  /* 0x00000005a0077210 */ /* 0x000fca00017fe4ff */
[----:B------:R1:W-:Y:S01]  /*21860*/  @P1 STG.E desc[UR44][R6.64], R153 ;  /* 0x0000009906001986 */ /* 0x0003e2000c10192c */
[----:B------:R-:W-:Y:S05]  /*21870*/  @!P4 BRA `(.L_x_39) ;  /* 0x000000000004c947 */ /* 0x000fea0003800000 */
[----:B------:R2:W5:Y:S02]  /*21880*/  LDG.E.LTC128B R23, desc[UR44][R8.64+0x4] ;  /* 0x0000042c08177981 */ /* 0x000564000c1e1920 */
.L_x_39:
[----:B------:R-:W-:Y:S05]  /*21890*/  BSYNC B1 ;  /* 0x0000000000017941 */ /* 0x000fea0003800000 */
.L_x_38:
[----:B------:R-:W3:Y:S01]  /*218a0*/  LDL.LU R162, [R1+0xc] ;  /* 0x00000c0001a27983 */ /* 0x000ee20000300800 */
[----:B-1---5:R-:W-:Y:S01]  /*218b0*/  LOP3.LUT R153, R23, 0xffffe000, RZ, 0xc0, !PT ;  /* 0xffffe00017997812 */ /* 0x022fe200078ec0ff */
[----:B------:R-:W-:Y:S01]  /*218c0*/  BSSY B1, `(.L_x_40) ;  /* 0x0000009000017945 */ /* 0x000fe20003800000 */
[----:B------:R-:W-:-:S03]  /*218d0*/  ISETP.GT.AND P1, PT, R0, 0x8, P3 ;  /* 0x000000080000780c */ /* 0x000fc60001f24270 */
[----:B------:R-:W-:-:S04]  /*218e0*/  FMUL R153, R153, R16 ;  /* 0x0000001099997220 */ /* 0x000fc80000400000 */
[----:B---3--:R-:W-:-:S05]  /*218f0*/  FFMA R153, R162, R2, R153 ;  /* 0x00000002a2997223 */ /* 0x008fca0000000099 */
[----:B------:R-:W-:-:S05]  /*21900*/  F2FP.TF32.F32.PACK_B R153, R153 ;  /* 0x00000099ff99723e */ /* 0x000fca00024050ff */
[----:B------:R1:W-:Y:S02]  /*21910*/  @P4 STG.E desc[UR44][R6.64+0x4], R153 ;  /* 0x0000049906004986 */ /* 0x0003e4000c10192c */
[----:B-1----:R-:W-:Y:S01]  /*21920*/  IMAD.MOV.U32 R153, RZ, RZ, R23 ;  /* 0x000000ffff997224 */ /* 0x002fe200078e0017 */
[----:B------:R-:W-:Y:S06]  /*21930*/  @!P1 BRA `(.L_x_41) ;  /* 0x0000000000049947 */ /* 0x000fec0003800000 */
[----:B------:R1:W5:Y:S02]  /*21940*/  LDG.E.LTC128B R153, desc[UR44][R10.64+0x20] ;  /* 0x0000202c0a997981 */ /* 0x000364000c1e1920 */
.L_x_41:
[----:B------:R-:W-:Y:S05]  /*21950*/  BSYNC B1 ;  /* 0x0000000000017941 */ /* 0x000fea0003800000 */
.L_x_40:
[----:B------:R-:W3:Y:S01]  /*21960*/  LDL.LU R162, [R1+0x10] ;  /* 0x0000100001a27983 */ /* 0x000ee20000300800 */
[----:B-----5:R-:W-:Y:S01]  /*21970*/  LOP3.LUT R23, R153, 0xffffe000, RZ, 0xc0, !PT ;  /* 0xffffe00099177812 */ /* 0x020fe200078ec0ff */
[----:B------:R-:W-:Y:S01]  /*21980*/  BSSY B1, `(.L_x_42) ;  /* 0x0000008000017945 */ /* 0x000fe20003800000 */
[----:B------:R-:W-:-:S03]  /*21990*/  ISETP.GT.AND P2, PT, R0, 0x9, P3 ;  /* 0x000000090000780c */ /* 0x000fc60001f44270 */
[----:B------:R-:W-:-:S04]  /*219a0*/  FMUL R23, R23, R16 ;  /* 0x0000001017177220 */ /* 0x000fc80000400000 */
[----:B---3--:R-:W-:-:S05]  /*219b0*/  FFMA R23, R162, R2, R23 ;  /* 0x00000002a2177223 */ /* 0x008fca0000000017 */
[----:B------:R-:W-:-:S05]  /*219c0*/  F2FP.TF32.F32.PACK_B R23, R23 ;  /* 0x00000017ff17723e */ /* 0x000fca00024050ff */
[----:B------:R3:W-:Y:S01]  /*219d0*/  @P1 STG.E desc[UR44][R4.64+0x20], R23 ;  /* 0x0000201704001986 */ /* 0x0007e2000c10192c */
[----:B------:R-:W-:Y:S05]  /*219e0*/  @!P2 BRA `(.L_x_43) ;  /* 0x000000000004a947 */ /* 0x000fea0003800000 */
[----:B------:R4:W5:Y:S02]  /*219f0*/  LDG.E.LTC128B R153, desc[UR44][R10.64+0x24] ;  /* 0x0000242c0a997981 */ /* 0x000964000c1e1920 */
.L_x_43:
[----:B------:R-:W-:Y:S05]  /*21a00*/  BSYNC B1 ;  /* 0x0000000000017941 */ /* 0x000fea0003800000 */
.L_x_42:
[----:B------:R-:W2:Y:S01]  /*21a10*/  LDL.LU R162, [R1+0x14] ;  /* 0x0000140001a27983 */ /* 0x000ea20000300800 */
[----:B---3-5:R-:W-:Y:S01]  /*21a20*/  LOP3.LUT R23, R153, 0xffffe000, RZ, 0xc0, !PT ;  /* 0xffffe00099177812 */ /* 0x028fe200078ec0ff */
[----:B------:R-:W-:Y:S01]  /*21a30*/  BSSY B1, `(.L_x_44) ;  /* 0x0000008000017945 */ /* 0x000fe20003800000 */
[----:B------:R-:W-:-:S03]  /*21a40*/  ISETP.GT.AND P1, PT, R0, 0x8, P0 ;  /* 0x000000080000780c */ /* 0x000fc60000724270 */
[----:B------:R-:W-:-:S04]  /*21a50*/  FMUL R23, R23, R16 ;  /* 0x0000001017177220 */ /* 0x000fc80000400000 */
[----:B--2---:R-:W-:-:S05]  /*21a60*/  FFMA R23, R162, R2, R23 ;  /* 0x00000002a2177223 */ /* 0x004fca0000000017 */
[----:B------:R-:W-:-:S05]  /*21a70*/  F2FP.TF32.F32.PACK_B R23, R23 ;  /* 0x00000017ff17723e */ /* 0x000fca00024050ff */
[----:B------:R2:W-:Y:S01]  /*21a80*/  @P2 STG.E desc[UR44][R4.64+0x24], R23 ;  /* 0x0000241704002986 */ /* 0x0005e2000c10192c */
[----:B------:R-:W-:Y:S05]  /*21a90*/  @!P1 BRA `(.L_x_45) ;  /* 0x0000000000049947 */ /* 0x000fea0003800000 */
[----:B------:R3:W5:Y:S02]  /*21aa0*/  LDG.E.LTC128B R153, desc[UR44][R8.64+0x20] ;  /* 0x0000202c08997981 */ /* 0x000764000c1e1920 */
.L_x_45:
[----:B------:R-:W-:Y:S05]  /*21ab0*/  BSYNC B1 ;  /* 0x0000000000017941 */ /* 0x000fea0003800000 */
.L_x_44:
[----:B------:R-:W4:Y:S01]  /*21ac0*/  LDL.LU R162, [R1+0x18] ;  /* 0x0000180001a27983 */ /* 0x000f220000300800 */
[----:B--2--5:R-:W-:Y:S01]  /*21ad0*/  LOP3.LUT R23, R153, 0xffffe000, RZ, 0xc0, !PT ;  /* 0xffffe00099177812 */ /* 0x024fe200078ec0ff */
[----:B------:R-:W-:Y:S01]  /*21ae0*/  BSSY B1, `(.L_x_46) ;  /* 0x0000008000017945 */ /* 0x000fe20003800000 */
[----:B------:R-:W-:-:S03]  /*21af0*/  ISETP.GT.AND P2, PT, R0, 0x9, P0 ;  /* 0x000000090000780c */ /* 0x000fc60000744270 */
[----:B------:R-:W-:-:S04]  /*21b00*/  FMUL R23, R23, R16 ;  /* 0x0000001017177220 */ /* 0x000fc80000400000 */
[----:B----4-:R-:W-:-:S05]  /*21b10*/  FFMA R23, R162, R2, R23 ;  /* 0x00000002a2177223 */ /* 0x010fca0000000017 */
[----:B------:R-:W-:-:S05]  /*21b20*/  F2FP.TF32.F32.PACK_B R23, R23 ;  /* 0x00000017ff17723e */ /* 0x000fca00024050ff */
[----:B------:R2:W-:Y:S01]  /*21b30*/  @P1 STG.E desc[UR44][R6.64+0x20], R23 ;  /* 0x0000201706001986 */ /* 0x0005e2000c10192c */
[----:B------:R-:W-:Y:S05]  /*21b40*/  @!P2 BRA `(.L_x_47) ;  /* 0x000000000004a947 */ /* 0x000fea0003800000 */
[----:B------:R4:W5:Y:S02]  /*21b50*/  LDG.E.LTC128B R153, desc[UR44][R8.64+0x24] ;  /* 0x0000242c08997981 */ /* 0x000964000c1e1920 */
.L_x_47:
[----:B------:R-:W-:Y:S05]  /*21b60*/  BSYNC B1 ;  /* 0x0000000000017941 */ /* 0x000fea0003800000 */
.L_x_46:
[----:B------:R-:W3:Y:S01]  /*21b70*/  LDL.LU R162, [R1+0x1c] ;  /* 0x00001c0001a27983 */ /* 0x000ee20000300800 */
[----:B--2--5:R-:W-:Y:S01]  /*21b80*/  LOP3.LUT R23, R153, 0xffffe000, RZ, 0xc0, !PT ;  /* 0xffffe00099177812 */ /* 0x024fe200078ec0ff */
        /* <DEDUP_REMOVED lines=8> */
.L_x_49:
[----:B------:R-:W-:Y:S05]  /*21c10*/  BSYNC B1 ;  /* 0x0000000000017941 */ /* 0x000fea0003800000 */
.L_x_48:
        /* <DEDUP_REMOVED lines=10> */
.L_x_51:
[----:B------:R-:W-:Y:S05]  /*21cc0*/  BSYNC B1 ;  /* 0x0000000000017941 */ /* 0x000fea0003800000 */
.L_x_50:
        /* <DEDUP_REMOVED lines=10> */
.L_x_53:
[----:B------:R-:W-:Y:S05]  /*21d70*/  BSYNC B1 ;  /* 0x0000000000017941 */ /* 0x000fea0003800000 */
.L_x_52:
        /* <DEDUP_REMOVED lines=10> */
.L_x_55:
[----:B------:R-:W-:Y:S05]  /*21e20*/  BSYNC B1 ;  /* 0x0000000000017941 */ /* 0x000fea0003800000 */
.L_x_54:
        /* <DEDUP_REMOVED lines=10> */
.L_x_57:
[----:B------:R-:W-:Y:S05]  /*21ed0*/  BSYNC B1 ;  /* 0x0000000000017941 */ /* 0x000fea0003800000 */
.L_x_56:
        /* <DEDUP_REMOVED lines=10> */
.L_x_59:
[----:B------:R-:W-:Y:S05]  /*21f80*/  BSYNC B1 ;  /* 0x0000000000017941 */ /* 0x000fea0003800000 */
.L_x_58:
        /* <DEDUP_REMOVED lines=10> */
.L_x_61:
[----:B------:R-:W-:Y:S05]  /*22030*/  BSYNC B1 ;  /* 0x0000000000017941 */ /* 0x000fea0003800000 */
.L_x_60:
        /* <DEDUP_REMOVED lines=10> */
.L_x_63:
[----:B------:R-:W-:Y:S05]  /*220e0*/  BSYNC B1 ;  /* 0x0000000000017941 */ /* 0x000fea0003800000 */
.L_x_62:
        /* <DEDUP_REMOVED lines=10> */
.L_x_65:
[----:B------:R-:W-:Y:S05]  /*22190*/  BSYNC B1 ;  /* 0x0000000000017941 */ /* 0x000fea0003800000 */
.L_x_64:
        /* <DEDUP_REMOVED lines=10> */
.L_x_67:
[----:B------:R-:W-:Y:S05]  /*22240*/  BSYNC B1 ;  /* 0x0000000000017941 */ /* 0x000fea0003800000 */
.L_x_66:
        /* <DEDUP_REMOVED lines=10> */
.L_x_69:
[----:B------:R-:W-:Y:S05]  /*222f0*/  BSYNC B1 ;  /* 0x0000000000017941 */ /* 0x000fea0003800000 */
.L_x_68:
        /* <DEDUP_REMOVED lines=10> */
.L_x_71:
[----:B------:R-:W-:Y:S05]  /*223a0*/  BSYNC B1 ;  /* 0x0000000000017941 */ /* 0x000fea0003800000 */
.L_x_70:
        /* <DEDUP_REMOVED lines=10> */
.L_x_73:
[----:B------:R-:W-:Y:S05]  /*22450*/  BSYNC B1 ;  /* 0x0000000000017941 */ /* 0x000fea0003800000 */
.L_x_72:
        /* <DEDUP_REMOVED lines=10> */
.L_x_75:
[----:B------:R-:W-:Y:S05]  /*22500*/  BSYNC B1 ;  /* 0x0000000000017941 */ /* 0x000fea0003800000 */
.L_x_74:
        /* <DEDUP_REMOVED lines=10> */
.L_x_77:
[----:B------:R-:W-:Y:S05]  /*225b0*/  BSYNC B1 ;  /* 0x0000000000017941 */ /* 0x000fea0003800000 */
.L_x_76:
        /* <DEDUP_REMOVED lines=10> */
.L_x_79:
[----:B------:R-:W-:Y:S05]  /*22660*/  BSYNC B1 ;  /* 0x0000000000017941 */ /* 0x000fea0003800000 */
.L_x_78:
        /* <DEDUP_REMOVED lines=10> */
.L_x_81:
[----:B------:R-:W-:Y:S05]  /*22710*/  BSYNC B1 ;  /* 0x0000000000017941 */ /* 0x000fea0003800000 */
.L_x_80:
        /* <DEDUP_REMOVED lines=10> */
.L_x_83:
[----:B------:R-:W-:Y:S05]  /*227c0*/  BSYNC B1 ;  /* 0x0000000000017941 */ /* 0x000fea0003800000 */
.L_x_82:
        /* <DEDUP_REMOVED lines=10> */
.L_x_85:
[----:B------:R-:W-:Y:S05]  /*22870*/  BSYNC B1 ;  /* 0x0000000000017941 */ /* 0x000fea0003800000 */
.L_x_84:
        /* <DEDUP_REMOVED lines=10> */
.L_x_87:
[----:B------:R-:W-:Y:S05]  /*22920*/  BSYNC B1 ;  /* 0x0000000000017941 */ /* 0x000fea0003800000 */
.L_x_86:
        /* <DEDUP_REMOVED lines=10> */
.L_x_89:
[----:B------:R-:W-:Y:S05]  /*229d0*/  BSYNC B1 ;  /* 0x0000000000017941 */ /* 0x000fea0003800000 */
.L_x_88:
        /* <DEDUP_REMOVED lines=10> */
.L_x_91:
[----:B------:R-:W-:Y:S05]  /*22a80*/  BSYNC B1 ;  /* 0x0000000000017941 */ /* 0x000fea0003800000 */
.L_x_90:
        /* <DEDUP_REMOVED lines=10> */
.L_x_93:
[----:B------:R-:W-:Y:S05]  /*22b30*/  BSYNC B1 ;  /* 0x0000000000017941 */ /* 0x000fea0003800000 */
.L_x_92:
        /* <DEDUP_REMOVED lines=10> */
.L_x_95:
[----:B------:R-:W-:Y:S05]  /*22be0*/  BSYNC B1 ;  /* 0x0000000000017941 */ /* 0x000fea0003800000 */
.L_x_94:
        /* <DEDUP_REMOVED lines=10> */
.L_x_97:
[----:B------:R-:W-:Y:S05]  /*22c90*/  BSYNC B1 ;  /* 0x0000000000017941 */ /* 0x000fea0003800000 */
.L_x_96:
        /* <DEDUP_REMOVED lines=10> */
.L_x_99:
[----:B------:R-:W-:Y:S05]  /*22d40*/  BSYNC B1 ;  /* 0x0000000000017941 */ /* 0x000fea0003800000 */
.L_x_98:
        /* <DEDUP_REMOVED lines=10> */
.L_x_101:
[----:B------:R-:W-:Y:S05]  /*22df0*/  BSYNC B1 ;  /* 0x0000000000017941 */ /* 0x000fea0003800000 */
.L_x_100:
        /* <DEDUP_REMOVED lines=10> */
.L_x_103:
[----:B------:R-:W-:Y:S05]  /*22ea0*/  BSYNC B1 ;  /* 0x0000000000017941 */ /* 0x000fea0003800000 */
.L_x_102:
        /* <DEDUP_REMOVED lines=10> */
.L_x_105:
[----:B------:R-:W-:Y:S05]  /*22f50*/  BSYNC B1 ;  /* 0x0000000000017941 */ /* 0x000fea0003800000 */
.L_x_104:
        /* <DEDUP_REMOVED lines=10> */
.L_x_107:
[----:B------:R-:W-:Y:S05]  /*23000*/  BSYNC B1 ;  /* 0x0000000000017941 */ /* 0x000fea0003800000 */
.L_x_106:
        /* <DEDUP_REMOVED lines=10> */
.L_x_109:
[----:B------:R-:W-:Y:S05]  /*230b0*/  BSYNC B1 ;  /* 0x0000000000017941 */ /* 0x000fea0003800000 */
.L_x_108:
        /* <DEDUP_REMOVED lines=10> */
.L_x_111:
[----:B------:R-:W-:Y:S05]  /*23160*/  BSYNC B1 ;  /* 0x0000000000017941 */ /* 0x000fea0003800000 */
.L_x_110:
        /* <DEDUP_REMOVED lines=10> */
.L_x_113:
[----:B------:R-:W-:Y:S05]  /*23210*/  BSYNC B1 ;  /* 0x0000000000017941 */ /* 0x000fea0003800000 */
.L_x_112:
        /* <DEDUP_REMOVED lines=10> */
.L_x_115:
[----:B------:R-:W-:Y:S05]  /*232c0*/  BSYNC B1 ;  /* 0x0000000000017941 */ /* 0x000fea0003800000 */
.L_x_114:
        /* <DEDUP_REMOVED lines=10> */
.L_x_117:
[----:B------:R-:W-:Y:S05]  /*23370*/  BSYNC B1 ;  /* 0x0000000000017941 */ /* 0x000fea0003800000 */
.L_x_116:
        /* <DEDUP_REMOVED lines=10> */
.L_x_119:
[----:B------:R-:W-:Y:S05]  /*23420*/  BSYNC B1 ;  /* 0x0000000000017941 */ /* 0x000fea0003800000 */
.L_x_118:
        /* <DEDUP_REMOVED lines=10> */
.L_x_121:
[----:B------:R-:W-:Y:S05]  /*234d0*/  BSYNC B1 ;  /* 0x0000000000017941 */ /* 0x000fea0003800000 */
.L_x_120:
        /* <DEDUP_REMOVED lines=10> */
.L_x_123:
[----:B------:R-:W-:Y:S05]  /*23580*/  BSYNC B1 ;  /* 0x0000000000017941 */ /* 0x000fea0003800000 */
.L_x_122:
        /* <DEDUP_REMOVED lines=10> */
.L_x_125:
[----:B------:R-:W-:Y:S05]  /*23630*/  BSYNC B1 ;  /* 0x0000000000017941 */ /* 0x000fea0003800000 */
.L_x_124:
        /* <DEDUP_REMOVED lines=10> */
.L_x_127:
[----:B------:R-:W-:Y:S05]  /*236e0*/  BSYNC B1 ;  /* 0x0000000000017941 */ /* 0x000fea0003800000 */
.L_x_126:
        /* <DEDUP_REMOVED lines=10> */
.L_x_129:
[----:B------:R-:W-:Y:S05]  /*23790*/  BSYNC B1 ;  /* 0x0000000000017941 */ /* 0x000fea0003800000 */
.L_x_128:
        /* <DEDUP_REMOVED lines=10> */
.L_x_131:
[----:B------:R-:W-:Y:S05]  /*23840*/  BSYNC B1 ;  /* 0x0000000000017941 */ /* 0x000fea0003800000 */
.L_x_130:
        /* <DEDUP_REMOVED lines=10> */
.L_x_133:
[----:B------:R-:W-:Y:S05]  /*238f0*/  BSYNC B1 ;  /* 0x0000000000017941 */ /* 0x000fea0003800000 */
.L_x_132:
        /* <DEDUP_REMOVED lines=10> */
.L_x_135:
[----:B------:R-:W-:Y:S05]  /*239a0*/  BSYNC B1 ;  /* 0x0000000000017941 */ /* 0x000fea0003800000 */
.L_x_134:
        /* <DEDUP_REMOVED lines=10> */
.L_x_137:
[----:B------:R-:W-:Y:S05]  /*23a50*/  BSYNC B1 ;  /* 0x0000000000017941 */ /* 0x000fea0003800000 */
.L_x_136:
        /* <DEDUP_REMOVED lines=10> */
.L_x_139:
[----:B------:R-:W-:Y:S05]  /*23b00*/  BSYNC B1 ;  /* 0x0000000000017941 */ /* 0x000fea0003800000 */
.L_x_138:
        /* <DEDUP_REMOVED lines=10> */
.L_x_141:
[----:B------:R-:W-:Y:S05]  /*23bb0*/  BSYNC B1 ;  /* 0x0000000000017941 */ /* 0x000fea0003800000 */
.L_x_140:
        /* <DEDUP_REMOVED lines=10> */
.L_x_143:
[----:B------:R-:W-:Y:S05]  /*23c60*/  BSYNC B1 ;  /* 0x0000000000017941 */ /* 0x000fea0003800000 */
.L_x_142:
        /* <DEDUP_REMOVED lines=10> */
.L_x_145:
[----:B------:R-:W-:Y:S05]  /*23d10*/  BSYNC B1 ;  /* 0x0000000000017941 */ /* 0x000fea0003800000 */
.L_x_144:
        /* <DEDUP_REMOVED lines=10> */
.L_x_147:
[----:B------:R-:W-:Y:S05]  /*23dc0*/  BSYNC B1 ;  /* 0x0000000000017941 */ /* 0x000fea0003800000 */
.L_x_146:
        /* <DEDUP_REMOVED lines=10> */
.L_x_149:
[----:B------:R-:W-:Y:S05]  /*23e70*/  BSYNC B1 ;  /* 0x0000000000017941 */ /* 0x000fea0003800000 */
.L_x_148:
        /* <DEDUP_REMOVED lines=10> */
.L_x_151:
[----:B------:R-:W-:Y:S05]  /*23f20*/  BSYNC B1 ;  /* 0x0000000000017941 */ /* 0x000fea0003800000 */
.L_x_150:
        /* <DEDUP_REMOVED lines=10> */
.L_x_153:
[----:B------:R-:W-:Y:S05]  /*23fd0*/  BSYNC B1 ;  /* 0x0000000000017941 */ /* 0x000fea0003800000 */
.L_x_152:
        /* <DEDUP_REMOVED lines=10> */
.L_x_155:
[----:B------:R-:W-:Y:S05]  /*24080*/  BSYNC B1 ;  /* 0x0000000000017941 */ /* 0x000fea0003800000 */
.L_x_154:
        /* <DEDUP_REMOVED lines=10> */
.L_x_157:
[----:B------:R-:W-:Y:S05]  /*24130*/  BSYNC B1 ;  /* 0x0000000000017941 */ /* 0x000fea0003800000 */
.L_x_156:
        /* <DEDUP_REMOVED lines=10> */
.L_x_159:
[----:B------:R-:W-:Y:S05]  /*241e0*/  BSYNC B1 ;  /* 0x0000000000017941 */ /* 0x000fea0003800000 */
.L_x_158:
        /* <DEDUP_REMOVED lines=10> */
.L_x_161:
[----:B------:R-:W-:Y:S05]  /*24290*/  BSYNC B1 ;  /* 0x0000000000017941 */ /* 0x000fea0003800000 */
.L_x_160:
        /* <DEDUP_REMOVED lines=10> */
.L_x_163:
[----:B------:R-:W-:Y:S05]  /*24340*/  BSYNC B1 ;  /* 0x0000000000017941 */ /* 0x000fea0003800000 */
.L_x_162:
        /* <DEDUP_REMOVED lines=10> */
.L_x_165:
[----:B------:R-:W-:Y:S05]  /*243f0*/  BSYNC B1 ;  /* 0x0000000000017941 */ /* 0x000fea0003800000 */
.L_x_164:
        /* <DEDUP_REMOVED lines=10> */
.L_x_167:
[----:B------:R-:W-:Y:S05]  /*244a0*/  BSYNC B1 ;  /* 0x0000000000017941 */ /* 0x000fea0003800000 */
.L_x_166:
        /* <DEDUP_REMOVED lines=10> */
.L_x_169:
[----:B------:R-:W-:Y:S05]  /*24550*/  BSYNC B1 ;  /* 0x0000000000017941 */ /* 0x000fea0003800000 */
.L_x_168:
        /* <DEDUP_REMOVED lines=10> */
.L_x_171:
[----:B------:R-:W-:Y:S05]  /*24600*/  BSYNC B1 ;  /* 0x0000000000017941 */ /* 0x000fea0003800000 */
.L_x_170:
        /* <DEDUP_REMOVED lines=10> */
.L_x_173:
[----:B------:R-:W-:Y:S05]  /*246b0*/  BSYNC B1 ;  /* 0x0000000000017941 */ /* 0x000fea0003800000 */
.L_x_172:
        /* <DEDUP_REMOVED lines=10> */
.L_x_175:
[----:B------:R-:W-:Y:S05]  /*24760*/  BSYNC B1 ;  /* 0x0000000000017941 */ /* 0x000fea0003800000 */
.L_x_174:
        /* <DEDUP_REMOVED lines=10> */
.L_x_177:
[----:B------:R-:W-:Y:S05]  /*24810*/  BSYNC B1 ;  /* 0x0000000000017941 */ /* 0x000fea0003800000 */
.L_x_176:
        /* <DEDUP_REMOVED lines=10> */
.L_x_179:
[----:B------:R-:W-:Y:S05]  /*248c0*/  BSYNC B1 ;  /* 0x0000000000017941 */ /* 0x000fea0003800000 */
.L_x_178:
        /* <DEDUP_REMOVED lines=10> */
.L_x_181:
[----:B------:R-:W-:Y:S05]  /*24970*/  BSYNC B1 ;  /* 0x0000000000017941 */ /* 0x000fea0003800000 */
.L_x_180:
        /* <DEDUP_REMOVED lines=10> */
.L_x_183:
[----:B------:R-:W-:Y:S05]  /*24a20*/  BSYNC B1 ;  /* 0x0000000000017941 */ /* 0x000fea0003800000 */
.L_x_182:
        /* <DEDUP_REMOVED lines=10> */
.L_x_185:
[----:B------:R-:W-:Y:S05]  /*24ad0*/  BSYNC B1 ;  /* 0x0000000000017941 */ /* 0x000fea0003800000 */
.L_x_184:
        /* <DEDUP_REMOVED lines=10> */
.L_x_187:
[----:B------:R-:W-:Y:S05]  /*24b80*/  BSYNC B1 ;  /* 0x0000000000017941 */ /* 0x000fea0003800000 */
.L_x_186:
        /* <DEDUP_REMOVED lines=10> */
.L_x_189:
[----:B------:R-:W-:Y:S05]  /*24c30*/  BSYNC B1 ;  /* 0x0000000000017941 */ /* 0x000fea0003800000 */
.L_x_188:
        /* <DEDUP_REMOVED lines=10> */
.L_x_191:
[----:B------:R-:W-:Y:S05]  /*24ce0*/  BSYNC B1 ;  /* 0x0000000000017941 */ /* 0x000fea0003800000 */
.L_x_190:
        /* <DEDUP_REMOVED lines=10> */
.L_x_193:
[----:B------:R-:W-:Y:S05]  /*24d90*/  BSYNC B1 ;  /* 0x0000000000017941 */ /* 0x000fea0003800000 */
.L_x_192:
        /* <DEDUP_REMOVED lines=10> */
.L_x_195:
[----:B------:R-:W-:Y:S05]  /*24e40*/  BSYNC B1 ;  /* 0x0000000000017941 */ /* 0x000fea0003800000 */
.L_x_194:
        /* <DEDUP_REMOVED lines=10> */
.L_x_197:
[----:B------:R-:W-:Y:S05]  /*24ef0*/  BSYNC B1 ;  /* 0x0000000000017941 */ /* 0x000fea0003800000 */
.L_x_196:
        /* <DEDUP_REMOVED lines=10> */
.L_x_199:
[----:B------:R-:W-:Y:S05]  /*24fa0*/  BSYNC B1 ;  /* 0x0000000000017941 */ /* 0x000fea0003800000 */
.L_x_198:
        /* <DEDUP_REMOVED lines=10> */
.L_x_201:
[----:B------:R-:W-:Y:S05]  /*25050*/  BSYNC B1 ;  /* 0x0000000000017941 */ /* 0x000fea0003800000 */
.L_x_200:
        /* <DEDUP_REMOVED lines=10> */
.L_x_203:
[----:B------:R-:W-:Y:S05]  /*25100*/  BSYNC B1 ;  /* 0x0000000000017941 */ /* 0x000fea0003800000 */
.L_x_202:
        /* <DEDUP_REMOVED lines=10> */
.L_x_205:
[----:B------:R-:W-:Y:S05]  /*251b0*/  BSYNC B1 ;  /* 0x0000000000017941 */ /* 0x000fea0003800000 */
.L_x_204:
        /* <DEDUP_REMOVED lines=10> */
.L_x_207:
[----:B------:R-:W-:Y:S05]  /*25260*/  BSYNC B1 ;  /* 0x0000000000017941 */ /* 0x000fea0003800000 */
.L_x_206:
        /* <DEDUP_REMOVED lines=10> */
.L_x_209:
[----:B------:R-:W-:Y:S05]  /*25310*/  BSYNC B1 ;  /* 0x0000000000017941 */ /* 0x000fea0003800000 */
.L_x_208:
        /* <DEDUP_REMOVED lines=10> */
.L_x_211:
[----:B------:R-:W-:Y:S05]  /*253c0*/  BSYNC B1 ;  /* 0x0000000000017941 */ /* 0x000fea0003800000 */
.L_x_210:
        /* <DEDUP_REMOVED lines=10> */
.L_x_213:
[----:B------:R-:W-:Y:S05]  /*25470*/  BSYNC B1 ;  /* 0x0000000000017941 */ /* 0x000fea0003800000 */
.L_x_212:
        /* <DEDUP_REMOVED lines=10> */
.L_x_215:
[----:B------:R-:W-:Y:S05]  /*25520*/  BSYNC B1 ;  /* 0x0000000000017941 */ /* 0x000fea0003800000 */
.L_x_214:
        /* <DEDUP_REMOVED lines=10> */
.L_x_217:
[----:B------:R-:W-:Y:S05]  /*255d0*/  BSYNC B1 ;  /* 0x0000000000017941 */ /* 0x000fea0003800000 */
.L_x_216:
        /* <DEDUP_REMOVED lines=10> */
.L_x_219:
[----:B------:R-:W-:Y:S05]  /*25680*/  BSYNC B1 ;  /* 0x0000000000017941 */ /* 0x000fea0003800000 */
.L_x_218:
        /* <DEDUP_REMOVED lines=10> */
.L_x_221:
[----:B------:R-:W-:Y:S05]  /*25730*/  BSYNC B1 ;  /* 0x0000000000017941 */ /* 0x000fea0003800000 */
.L_x_220:
        /* <DEDUP_REMOVED lines=10> */
.L_x_223:
[----:B------:R-:W-:Y:S05]  /*257e0*/  BSYNC B1 ;  /* 0x0000000000017941 */ /* 0x000fea0003800000 */
.L_x_222:
        /* <DEDUP_REMOVED lines=10> */
.L_x_225:
[----:B------:R-:W-:Y:S05]  /*25890*/  BSYNC B1 ;  /* 0x0000000000017941 */ /* 0x000fea0003800000 */
.L_x_224:
        /* <DEDUP_REMOVED lines=10> */
.L_x_227:
[----:B------:R-:W-:Y:S05]  /*25940*/  BSYNC B1 ;  /* 0x0000000000017941 */ /* 0x000fea0003800000 */
.L_x_226:
        /* <DEDUP_REMOVED lines=10> */
.L_x_229:
[----:B------:R-:W-:Y:S05]  /*259f0*/  BSYNC B1 ;  /* 0x0000000000017941 */ /* 0x000fea0003800000 */
.L_x_228:
        /* <DEDUP_REMOVED lines=10> */
.L_x_231:
[----:B------:R-:W-:Y:S05]  /*25aa0*/  BSYNC B1 ;  /* 0x0000000000017941 */ /* 0x000fea0003800000 */
.L_x_230:
        /* <DEDUP_REMOVED lines=10> */
.L_x_233:
[----:B------:R-:W-:Y:S05]  /*25b50*/  BSYNC B1 ;  /* 0x0000000000017941 */ /* 0x000fea0003800000 */
.L_x_232:
        /* <DEDUP_REMOVED lines=10> */
.L_x_235:
[----:B------:R-:W-:Y:S05]  /*25c00*/  BSYNC B1 ;  /* 0x0000000000017941 */ /* 0x000fea0003800000 */
.L_x_234:
        /* <DEDUP_REMOVED lines=10> */
.L_x_237:
[----:B------:R-:W-:Y:S05]  /*25cb0*/  BSYNC B1 ;  /* 0x0000000000017941 */ /* 0x000fea0003800000 */
.L_x_236:
        /* <DEDUP_REMOVED lines=10> */
.L_x_239:
[----:B------:R-:W-:Y:S05]  /*25d60*/  BSYNC B1 ;  /* 0x0000000000017941 */ /* 0x000fea0003800000 */
.L_x_238:
        /* <DEDUP_REMOVED lines=10> */
.L_x_241:
[----:B------:R-:W-:Y:S05]  /*25e10*/  BSYNC B1 ;  /* 0x0000000000017941 */ /* 0x000fea0003800000 */
.L_x_240:
        /* <DEDUP_REMOVED lines=10> */
.L_x_243:
[----:B------:R-:W-:Y:S05]  /*25ec0*/  BSYNC B1 ;  /* 0x0000000000017941 */ /* 0x000fea0003800000 */
.L_x_242:
        /* <DEDUP_REMOVED lines=10> */
.L_x_245:
[----:B------:R-:W-:Y:S05]  /*25f70*/  BSYNC B1 ;  /* 0x0000000000017941 */ /* 0x000fea0003800000 */
.L_x_244:
        /* <DEDUP_REMOVED lines=10> */
.L_x_247:
[----:B------:R-:W-:Y:S05]  /*26020*/  BSYNC B1 ;  /* 0x0000000000017941 */ /* 0x000fea0003800000 */
.L_x_246:
        /* <DEDUP_REMOVED lines=10> */
.L_x_249:
[----:B------:R-:W-:Y:S05]  /*260d0*/  BSYNC B1 ;  /* 0x0000000000017941 */ /* 0x000fea0003800000 */
.L_x_248:
        /* <DEDUP_REMOVED lines=10> */
.L_x_251:
[----:B------:R-:W-:Y:S05]  /*26180*/  BSYNC B1 ;  /* 0x0000000000017941 */ /* 0x000fea0003800000 */
.L_x_250:
        /* <DEDUP_REMOVED lines=10> */
.L_x_253:
[----:B------:R-:W-:Y:S05]  /*26230*/  BSYNC B1 ;  /* 0x0000000000017941 */ /* 0x000fea0003800000 */
.L_x_252:
        /* <DEDUP_REMOVED lines=10> */
.L_x_255:
[----:B------:R-:W-:Y:S05]  /*262e0*/  BSYNC B1 ;  /* 0x0000000000017941 */ /* 0x000fea0003800000 */
.L_x_254:
        /* <DEDUP_REMOVED lines=10> */
.L_x_257:
[----:B------:R-:W-:Y:S05]  /*26390*/  BSYNC B1 ;  /* 0x0000000000017941 */ /* 0x000fea0003800000 */
.L_x_256:
        /* <DEDUP_REMOVED lines=10> */
.L_x_259:
[----:B------:R-:W-:Y:S05]  /*26440*/  BSYNC B1 ;  /* 0x0000000000017941 */ /* 0x000fea0003800000 */
.L_x_258:
        /* <DEDUP_REMOVED lines=10> */
.L_x_261:
[----:B------:R-:W-:Y:S05]  /*264f0*/  BSYNC B1 ;  /* 0x0000000000017941 */ /* 0x000fea0003800000 */
.L_x_260:
        /* <DEDUP_REMOVED lines=10> */
.L_x_263:
[----:B------:R-:W-:Y:S05]  /*265a0*/  BSYNC B1 ;  /* 0x0000000000017941 */ /* 0x000fea0003800000 */
.L_x_262:
        /* <DEDUP_REMOVED lines=10> */
.L_x_265:
[----:B------:R-:W-:Y:S05]  /*26650*/  BSYNC B1 ;  /* 0x0000000000017941 */ /* 0x000fea0003800000 */
.L_x_264:
        /* <DEDUP_REMOVED lines=10> */
.L_x_267:
[----:B------:R-:W-:Y:S05]  /*26700*/  BSYNC B1 ;  /* 0x0000000000017941 */ /* 0x000fea0003800000 */
.L_x_266:
        /* <DEDUP_REMOVED lines=10> */
.L_x_269:
[----:B------:R-:W-:Y:S05]  /*267b0*/  BSYNC B1 ;  /* 0x0000000000017941 */ /* 0x000fea0003800000 */
.L_x_268:
        /* <DEDUP_REMOVED lines=10> */
.L_x_271:
[----:B------:R-:W-:Y:S05]  /*26860*/  BSYNC B1 ;  /* 0x0000000000017941 */ /* 0x000fea0003800000 */
.L_x_270:
        /* <DEDUP_REMOVED lines=10> */
.L_x_273:
[----:B------:R-:W-:Y:S05]  /*26910*/  BSYNC B1 ;  /* 0x0000000000017941 */ /* 0x000fea0003800000 */
.L_x_272:
        /* <DEDUP_REMOVED lines=10> */
.L_x_275:
[----:B------:R-:W-:Y:S05]  /*269c0*/  BSYNC B1 ;  /* 0x0000000000017941 */ /* 0x000fea0003800000 */
.L_x_274:
        /* <DEDUP_REMOVED lines=10> */
.L_x_277:
[----:B------:R-:W-:Y:S05]  /*26a70*/  BSYNC B1 ;  /* 0x0000000000017941 */ /* 0x000fea0003800000 */
.L_x_276:
        /* <DEDUP_REMOVED lines=10> */
.L_x_279:
[----:B------:R-:W-:Y:S05]  /*26b20*/  BSYNC B1 ;  /* 0x0000000000017941 */ /* 0x000fea0003800000 */
.L_x_278:
        /* <DEDUP_REMOVED lines=10> */
.L_x_281:
[----:B------:R-:W-:Y:S05]  /*26bd0*/  BSYNC B1 ;  /* 0x0000000000017941 */ /* 0x000fea0003800000 */
.L_x_280:
        /* <DEDUP_REMOVED lines=10> */
.L_x_283:
[----:B------:R-:W-:Y:S05]  /*26c80*/  BSYNC B1 ;  /* 0x0000000000017941 */ /* 0x000fea0003800000 */
.L_x_282:
[----:B01-34-:R-:W3:Y:S01]  /*26c90*/  LDL.LU R10, [R1+0x1f4] ;  /* 0x0001f400010a7983 */ /* 0x01bee20000300800 */
        /* <DEDUP_REMOVED lines=9> */
.L_x_285:
[----:B------:R-:W-:Y:S05]  /*26d30*/  BSYNC B1 ;  /* 0x0000000000017941 */ /* 0x000fea0003800000 */
.L_x_284:
[----:B------:R-:W3:Y:S01]  /*26d40*/  LDL.LU R10, [R1+0x1f8] ;  /* 0x0001f800010a7983 */ /* 0x000ee20000300800 */
[----:B0----5:R-:W-:Y:S01]  /*26d50*/  LOP3.LUT R11, R153, 0xffffe000, RZ, 0xc0, !PT ;  /* 0xffffe000990b7812 */ /* 0x021fe200078ec0ff */
[----:B------:R-:W-:Y:S01]  /*26d60*/  BSSY B1, `(.L_x_286) ;  /* 0x000000b000017945 */ /* 0x000fe20003800000 */
[----:B------:R-:W-:Y:S02]  /*26d70*/  ISETP.GT.AND P1, PT, R0, 0xf9, P0 ;  /* 0x000000f90000780c */ /* 0x000fe40000724270 */
[----:B------:R-:W-:Y:S01]  /*26d80*/  IADD3 R169, P2, R3, 0x80, RZ ;  /* 0x0000008003a97810 */ /* 0x000fe20007f5e0ff */
[----:B------:R-:W-:-:S03]  /*26d90*/  FMUL R11, R11, R16 ;  /* 0x000000100b0b7220 */ /* 0x000fc60000400000 */
[----:B------:R-:W-:Y:S01]  /*26da0*/  IADD3.X R3, RZ, UR7, RZ, P2, !PT ;  /* 0x00000007ff037c10 */ /* 0x000fe200097fe4ff */
[----:B---3--:R-:W-:-:S04]  /*26db0*/  FFMA R11, R10, R2, R11 ;  /* 0x000000020a0b7223 */ /* 0x008fc8000000000b */
[----:B------:R-:W-:Y:S01]  /*26dc0*/  IMAD R10, R3, R14, RZ ;  /* 0x0000000e030a7224 */ /* 0x000fe200078e02ff */
[----:B------:R-:W-:-:S05]  /*26dd0*/  F2FP.TF32.F32.PACK_B R11, R11 ;  /* 0x0000000bff0b723e */ /* 0x000fca00024050ff */
[----:B------:R0:W-:Y:S01]  /*26de0*/  @P4 STG.E desc[UR44][R6.64+0x3e0], R11 ;  /* 0x0003e00b06004986 */ /* 0x0001e2000c10192c */
[----:B------:R-:W-:Y:S05]  /*26df0*/  @!P1 BRA `(.L_x_287) ;  /* 0x0000000000049947 */ /* 0x000fea0003800000 */
[----:B------:R3:W5:Y:S02]  /*26e00*/  LDG.E.LTC128B R153, desc[UR44][R8.64+0x3e4] ;  /* 0x0003e42c08997981 */ /* 0x000764000c1e1920 */
.L_x_287:
[----:B------:R-:W-:Y:S05]  /*26e10*/  BSYNC B1 ;  /* 0x0000000000017941 */ /* 0x000fea0003800000 */
.L_x_286:
[----:B0-----:R-:W4:Y:S01]  /*26e20*/  LDL.LU R11, [R1+0x1fc] ;  /* 0x0001fc00010b7983 */ /* 0x001f220000300800 */
[----:B-----5:R-:W-:Y:S01]  /*26e30*/  LOP3.LUT R3, R153, 0xffffe000, RZ, 0xc0, !PT ;  /* 0xffffe00099037812 */ /* 0x020fe200078ec0ff */
[C---:B--2---:R-:W-:Y:S01]  /*26e40*/  IMAD R23, R169.reuse, R15, R10 ;  /* 0x0000000fa9177224 */ /* 0x044fe200078e020a */
[----:B------:R-:W-:Y:S01]  /*26e50*/  ISETP.GT.AND P0, PT, R158, 0x80, PT ;  /* 0x000000809e00780c */ /* 0x000fe20003f04270 */
[----:B-1-3--:R-:W-:-:S04]  /*26e60*/  IMAD.WIDE.U32 R8, R169, R14, R20 ;  /* 0x0000000ea9087225 */ /* 0x00afc800078e0014 */
[----:B------:R-:W-:Y:S01]  /*26e70*/  FMUL R3, R3, R16 ;  /* 0x0000001003037220 */ /* 0x000fe20000400000 */
[----:B------:R-:W-:Y:S01]  /*26e80*/  ISETP.GT.AND P4, PT, R0, RZ, P0 ;  /* 0x000000ff0000720c */ /* 0x000fe20000784270 */
[----:B------:R-:W-:Y:S01]  /*26e90*/  IMAD.IADD R9, R9, 0x1, R23 ;  /* 0x0000000109097824 */ /* 0x000fe200078e0217 */
[----:B------:R-:W-:Y:S01]  /*26ea0*/  LEA R10, P2, R8, R12, 0x2 ;  /* 0x0000000c080a7211 */ /* 0x000fe200078410ff */
[----:B----4-:R-:W-:-:S03]  /*26eb0*/  FFMA R15, R11, R2, R3 ;  /* 0x000000020b0f7223 */ /* 0x010fc60000000003 */
[----:B------:R-:W-:Y:S02]  /*26ec0*/  LEA.HI.X R11, R8, R13, R9, 0x2, P2 ;  /* 0x0000000d080b7211 */ /* 0x000fe400010f1409 */
[----:B------:R-:W-:-:S05]  /*26ed0*/  F2FP.TF32.F32.PACK_B R15, R15 ;  /* 0x0000000fff0f723e */ /* 0x000fca00024050ff */
[----:B------:R0:W-:Y:S04]  /*26ee0*/  @P1 STG.E desc[UR44][R6.64+0x3e4], R15 ;  /* 0x0003e40f06001986 */ /* 0x0001e8000c10192c */
[----:B------:R-:W2:Y:S01]  /*26ef0*/  @P4 LDG.E.LTC128B R153, desc[UR44][R10.64] ;  /* 0x0000002c0a994981 */ /* 0x000ea2000c1e1920 */
[----:B------:R-:W-:Y:S01]  /*26f00*/  IMAD.WIDE.U32 R8, R169, R14, R18 ;  /* 0x0000000ea9087225 */ /* 0x000fe200078e0012 */
[----:B------:R-:W-:Y:S01]  /*26f10*/  MOV R167, UR8 ;  /* 0x0000000800a77c02 */ /* 0x000fe20008000f00 */
[----:B------:R-:W-:Y:S01]  /*26f20*/  BSSY B1, `(.L_x_288) ;  /* 0x0000014000017945 */ /* 0x000fe20003800000 */
[----:B------:R-:W-:Y:S01]  /*26f30*/  ISETP.GT.AND P2, PT, R0, 0x1, P0 ;  /* 0x000000010000780c */ /* 0x000fe20000744270 */
[----:B------:R-:W-:Y:S01]  /*26f40*/  IMAD.U32 R165, RZ, RZ, UR8 ;  /* 0x00000008ffa57e24 */ /* 0x000fe2000f8e00ff */
[----:B------:R-:W-:Y:S01]  /*26f50*/  IADD3 R9, R23, R9, RZ ;  /* 0x0000000917097210 */ /* 0x000fe20007ffe0ff */
[----:B------:R-:W-:-:S03]  /*26f60*/  IMAD.U32 R164, RZ, RZ, UR9 ;  /* 0x00000009ffa47e24 */ /* 0x000fc6000f8e00ff */
[----:B------:R-:W-:Y:S01]  /*26f70*/  SHF.L.U32 R165, R165, 0x9, RZ ;  /* 0x00000009a5a57819 */ /* 0x000fe200000006ff */
[----:B------:R-:W-:Y:S01]  /*26f80*/  IMAD.WIDE.U32 R162, R22, UR42, R8 ;  /* 0x0000002a16a27c25 */ /* 0x000fe2000f8e0008 */
[----:B------:R-:W-:Y:S02]  /*26f90*/  SHF.L.U64.HI R167, R167, 0x9, R164 ;  /* 0x00000009a7a77819 */ /* 0x000fe400000102a4 */
[----:B------:R-:W-:Y:S02]  /*26fa0*/  IADD3 R8, P1, R165, R4, RZ ;  /* 0x00000004a5087210 */ /* 0x000fe40007f3e0ff */
[----:B0-----:R-:W-:Y:S02]  /*26fb0*/  LEA R6, P3, R162, R12, 0x2 ;  /* 0x0000000ca2067211 */ /* 0x001fe400078610ff */
[----:B------:R-:W-:Y:S02]  /*26fc0*/  IADD3.X R9, R167, R5, RZ, P1, !PT ;  /* 0x00000005a7097210 */ /* 0x000fe40000ffe4ff */
[----:B--2---:R-:W-:-:S05]  /*26fd0*/  LOP3.LUT R3, R153, 0xffffe000, RZ, 0xc0, !PT ;  /* 0xffffe00099037812 */ /* 0x004fca00078ec0ff */
[----:B------:R-:W-:-:S04]  /*26fe0*/  FMUL R3, R3, R16 ;  /* 0x0000001003037220 */ /* 0x000fc80000400000 */
[----:B------:R-:W-:Y:S01]  /*26ff0*/  FFMA R11, R24, R2, R3 ;  /* 0x00000002180b7223 */ /* 0x000fe20000000003 */
[----:B------:R-:W-:-:S04]  /*27000*/  IMAD.IADD R3, R159, 0x1, R163 ;  /* 0x000000019f037824 */ /* 0x000fc800078e02a3 */
[----:B------:R-:W-:Y:S02]  /*27010*/  F2FP.TF32.F32.PACK_B R11, R11 ;  /* 0x0000000bff0b723e */ /* 0x000fe400024050ff */
[----:B------:R-:W-:-:S03]  /*27020*/  LEA.HI.X R7, R162, R13, R3, 0x2, P3 ;  /* 0x0000000da2077211 */ /* 0x000fc600018f1403 */
[----:B------:R0:W-:Y:S01]  /*27030*/  @P4 STG.E desc[UR44][R8.64], R11 ;  /* 0x0000000b08004986 */ /* 0x0001e2000c10192c */
[----:B------:R-:W-:Y:S05]  /*27040*/  @!P2 BRA `(.L_x_289) ;  /* 0x000000000004a947 */ /* 0x000fea0003800000 */
[----:B------:R1:W5:Y:S02]  /*27050*/  LDG.E.LTC128B R153, desc[UR44][R6.64+0x4] ;  /* 0x0000042c06997981 */ /* 0x000364000c1e1920 */
.L_x_289:
[----:B------:R-:W-:Y:S05]  /*27060*/  BSYNC B1 ;  /* 0x0000000000017941 */ /* 0x000fea0003800000 */
.L_x_288:
[----:B-----5:R-:W-:Y:S01]  /*27070*/  LOP3.LUT R3, R153, 0xffffe000, RZ, 0xc0, !PT ;  /* 0xffffe00099037812 */ /* 0x020fe200078ec0ff */
[----:B------:R-:W-:Y:S01]  /*27080*/  IMAD.WIDE.U32 R14, R169, R14, R156 ;  /* 0x0000000ea90e7225 */ /* 0x000fe200078e009c */
[----:B------:R-:W-:Y:S01]  /*27090*/  ISETP.GT.AND P1, PT, R158, 0x88, PT ;  /* 0x000000889e00780c */ /* 0x000fe20003f24270 */
[----:B------:R-:W-:Y:S02]  /*270a0*/  BSSY B1, `(.L_x_290) ;  /* 0x000000f000017945 */ /* 0x000fe40003800000 */
[----:B------:R-:W-:Y:S01]  /*270b0*/  FMUL R10, R3, R16 ;  /* 0x00000010030a7220 */ /* 0x000fe20000400000 */
[----:B------:R-:W-:Y:S01]  /*270c0*/  ISETP.GT.AND P3, PT, R0, RZ, P1 ;  /* 0x000000ff0000720c */ /* 0x000fe20000f64270 */
[----:B------:R-:W-:Y:S01]  /*270d0*/  IMAD.IADD R23, R23, 0x1, R15 ;  /* 0x0000000117177824 */ /* 0x000fe200078e020f */
[----:B------:R-:W-:Y:S01]  /*270e0*/  IADD3 R154, P4, R154, R14, RZ ;  /* 0x0000000e9a9a7210 */ /* 0x000fe20007f9e0ff */
[----:B------:R-:W-:Y:S01]  /*270f0*/  FFMA R25, R25, R2, R10 ;  /* 0x0000000219197223 */ /* 0x000fe2000000000a */
[----:B------:R-:W-:-:S02]  /*27100*/  IADD3 R14, P5, R18, R14, RZ ;  /* 0x0000000e120e7210 */ /* 0x000fc40007fbe0ff */
[----:B------:R-:W-:Y:S02]  /*27110*/  IADD3.X R20, R23, R21, RZ, P4, !PT ;  /* 0x0000001517147210 */ /* 0x000fe400027fe4ff */
[----:B------:R-:W-:Y:S01]  /*27120*/  F2FP.TF32.F32.PACK_B R25, R25 ;  /* 0x00000019ff19723e */ /* 0x000fe200024050ff */
[----:B------:R-:W-:Y:S01]  /*27130*/  IMAD.X R15, R19, 0x1, R23, P5 ;  /* 0x00000001130f7824 */ /* 0x000fe200028e0617 */
[----:B------:R-:W-:-:S03]  /*27140*/  LEA R10, P4, R154, R12, 0x2 ;  /* 0x0000000c9a0a7211 */ /* 0x000fc600078810ff */
[----:B------:R2:W-:Y:S01]  /*27150*/  @P2 STG.E desc[UR44][R8.64+0x4], R25 ;  /* 0x0000041908002986 */ /* 0x0005e2000c10192c */
[----:B0-----:R-:W-:Y:S01]  /*27160*/  LEA.HI.X R11, R154, R13, R20, 0x2, P4 ;  /* 0x0000000d9a0b7211 */ /* 0x001fe200020f1414 */
[----:B------:R-:W-:Y:S08]  /*27170*/  @!P3 BRA `(.L_x_291) ;  /* 0x000000000004b947 */ /* 0x000ff00003800000 */
[----:B------:R0:W5:Y:S02]  /*27180*/  LDG.E.LTC128B R153, desc[UR44][R10.64] ;  /* 0x0000002c0a997981 */ /* 0x000164000c1e1920 */
.L_x_291:
[----:B------:R-:W-:Y:S05]  /*27190*/  BSYNC B1 ;  /* 0x0000000000017941 */ /* 0x000fea0003800000 */
.L_x_290:
[----:B-----5:R-:W-:Y:S01]  /*271a0*/  LOP3.LUT R3, R153, 0xffffe000, RZ, 0xc0, !PT ;  /* 0xffffe00099037812 */ /* 0x020fe200078ec0ff */
[----:B------:R-:W-:Y:S01]  /*271b0*/  IMAD.WIDE.U32 R22, R22, UR42, R14 ;  /* 0x0000002a16167c25 */ /* 0x000fe2000f8e000e */
[----:B0-----:R-:W-:Y:S01]  /*271c0*/  IADD3 R10, P2, R8, R161, RZ ;  /* 0x000000a1080a7210 */ /* 0x001fe20007f5e0ff */
[----:B------:R-:W-:Y:S01]  /*271d0*/  BSSY B1, `(.L_x_292) ;  /* 0x000000c000017945 */ /* 0x000fe20003800000 */
[----:B------:R-:W-:Y:S01]  /*271e0*/  ISETP.GT.AND P5, PT, R0, 0x1, P1 ;  /* 0x000000010000780c */ /* 0x000fe20000fa4270 */
[----:B------:R-:W-:Y:S01]  /*271f0*/  FMUL R3, R3, R16 ;  /* 0x0000001003037220 */ /* 0x000fe20000400000 */
[----:B------:R-:W-:Y:S01]  /*27200*/  IADD3 R159, R159, R23, RZ ;  /* 0x000000179f9f7210 */ /* 0x000fe20007ffe0ff */
[----:B------:R-:W-:Y:S01]  /*27210*/  IMAD.X R11, R9, 0x1, R160, P2 ;  /* 0x00000001090b7824 */ /* 0x000fe200010e06a0 */
[----:B------:R-:W-:Y:S01]  /*27220*/  LEA R12, P4, R22, R12, 0x2 ;  /* 0x0000000c160c7211 */ /* 0x000fe200078810ff */
[----:B------:R-:W-:-:S03]  /*27230*/  FFMA R3, R26, R2, R3 ;  /* 0x000000021a037223 */ /* 0x000fc60000000003 */
[----:B------:R-:W-:Y:S02]  /*27240*/  LEA.HI.X R13, R22, R13, R159, 0x2, P4 ;  /* 0x0000000d160d7211 */ /* 0x000fe400020f149f */
[----:B------:R-:W-:-:S05]  /*27250*/  F2FP.TF32.F32.PACK_B R3, R3 ;  /* 0x00000003ff03723e */ /* 0x000fca00024050ff */
[----:B------:R0:W-:Y:S01]  /*27260*/  @P3 STG.E desc[UR44][R10.64], R3 ;  /* 0x000000030a003986 */ /* 0x0001e2000c10192c */
[----:B------:R-:W-:Y:S05]  /*27270*/  @!P5 BRA `(.L_x_293) ;  /* 0x000000000004d947 */ /* 0x000fea0003800000 */
[----:B------:R3:W5:Y:S02]  /*27280*/  LDG.E.LTC128B R153, desc[UR44][R12.64+0x4] ;  /* 0x0000042c0c997981 */ /* 0x000764000c1e1920 */
.L_x_293:
[----:B------:R-:W-:Y:S05]  /*27290*/  BSYNC B1 ;  /* 0x0000000000017941 */ /* 0x000fea0003800000 */
.L_x_292:
[----:B0----5:R-:W-:Y:S01]  /*272a0*/  LOP3.LUT R3, R153, 0xffffe000, RZ, 0xc0, !PT ;  /* 0xffffe00099037812 */ /* 0x021fe200078ec0ff */
[----:B------:R-:W-:Y:S01]  /*272b0*/  BSSY B1, `(.L_x_294) ;  /* 0x0000008000017945 */ /* 0x000fe20003800000 */
[----:B------:R-:W-:-:S03]  /*272c0*/  ISETP.GT.AND P2, PT, R0, 0x8, P0 ;  /* 0x000000080000780c */ /* 0x000fc60000744270 */
[----:B------:R-:W-:-:S04]  /*272d0*/  FMUL R14, R3, R16 ;  /* 0x00000010030e7220 */ /* 0x000fc80000400000 */
[----:B------:R-:W-:-:S05]  /*272e0*/  FFMA R27, R27, R2, R14 ;  /* 0x000000021b1b7223 */ /* 0x000fca000000000e */
[----:B------:R-:W-:-:S05]  /*272f0*/  F2FP.TF32.F32.PACK_B R27, R27 ;  /* 0x0000001bff1b723e */ /* 0x000fca00024050ff */
[----:B------:R0:W-:Y:S01]  /*27300*/  @P5 STG.E desc[UR44][R10.64+0x4], R27 ;  /* 0x0000041b0a005986 */ /* 0x0001e2000c10192c */
[----:B------:R-:W-:Y:S05]  /*27310*/  @!P2 BRA `(.L_x_295) ;  /* 0x000000000004a947 */ /* 0x000fea0003800000 */
[----:B------:R4:W5:Y:S02]  /*27320*/  LDG.E.LTC128B R153, desc[UR44][R6.64+0x20] ;  /* 0x0000202c06997981 */ /* 0x000964000c1e1920 */
.L_x_295:
[----:B------:R-:W-:Y:S05]  /*27330*/  BSYNC B1 ;  /* 0x0000000000017941 */ /* 0x000fea0003800000 */
.L_x_294:
[----:B-----5:R-:W-:Y:S01]  /*27340*/  LOP3.LUT R3, R153, 0xffffe000, RZ, 0xc0, !PT ;  /* 0xffffe00099037812 */ /* 0x020fe200078ec0ff */
        /* <DEDUP_REMOVED lines=8> */
.L_x_297:
[----:B------:R-:W-:Y:S05]  /*273d0*/  BSYNC B1 ;  /* 0x0000000000017941 */ /* 0x000fea0003800000 */
.L_x_296:
        /* <DEDUP_REMOVED lines=9> */
.L_x_299:
[----:B------:R-:W-:Y:S05]  /*27470*/  BSYNC B1 ;  /* 0x0000000000017941 */ /* 0x000fea0003800000 */
.L_x_298:
[----:B-----5:R-:W-:Y:S01]  /*27480*/  LOP3.LUT R3, R153, 0xffffe000, RZ, 0xc0, !PT ;  /* 0xffffe00099037812 */ /* 0x020fe200078ec0ff */
[----:B------:R-:W-:Y:S01]  /*27490*/  BSSY B1, `(.L_x_300) ;  /* 0x000000a000017945 */ /* 0x000fe20003800000 */
[----:B------:R-:W-:Y:S02]  /*274a0*/  IADD3 R10, P3, R161, R8, RZ ;  /* 0x00000008a10a7210 */ /* 0x000fe40007f7e0ff */
[----:B------:R-:W-:Y:S01]  /*274b0*/  ISETP.GT.AND P2, PT, R0, 0x9, P1 ;  /* 0x000000090000780c */ /* 0x000fe20000f44270 */
[----:B------:R-:W-:Y:S01]  /*274c0*/  FMUL R3, R3, R16 ;  /* 0x0000001003037220 */ /* 0x000fe20000400000 */
[----:B------:R-:W-:-:S03]  /*274d0*/  IADD3.X R11, R160, R9, RZ, P3, !PT ;  /* 0x00000009a00b7210 */ /* 0x000fc60001ffe4ff */
[----:B------:R-:W-:-:S05]  /*274e0*/  FFMA R3, R30, R2, R3 ;  /* 0x000000021e037223 */ /* 0x000fca0000000003 */
[----:B------:R-:W-:-:S05]  /*274f0*/  F2FP.TF32.F32.PACK_B R3, R3 ;  /* 0x00000003ff03723e */ /* 0x000fca00024050ff */
[----:B------:R0:W-:Y:S01]  /*27500*/  @P4 STG.E desc[UR44][R10.64+0x20], R3 ;  /* 0x000020030a004986 */ /* 0x0001e2000c10192c */
[----:B------:R-:W-:Y:S05]  /*27510*/  @!P2 BRA `(.L_x_301) ;  /* 0x000000000004a947 */ /* 0x000fea0003800000 */
[----:B------:R0:W5:Y:S02]  /*27520*/  LDG.E.LTC128B R153, desc[UR44][R12.64+0x24] ;  /* 0x0000242c0c997981 */ /* 0x000164000c1e1920 */
.L_x_301:
[----:B------:R-:W-:Y:S05]  /*27530*/  BSYNC B1 ;  /* 0x0000000000017941 */ /* 0x000fea0003800000 */
.L_x_300:
[----:B0----5:R-:W-:Y:S01]  /*27540*/  LOP3.LUT R3, R153, 0xffffe000, RZ, 0xc0, !PT ;  /* 0xffffe00099037812 */ /* 0x021fe200078ec0ff */
[----:B------:R-:W-:Y:S01]  /*27550*/  BSSY B1, `(.L_x_302) ;  /* 0x000000a000017945 */ /* 0x000fe20003800000 */
[----:B------:R-:W-:Y:S02]  /*27560*/  IADD3 R4, P3, P4, R161, R4, R165 ;  /* 0x00000004a1047210 */ /* 0x000fe40007c7e0a5 */
[----:B------:R-:W-:Y:S01]  /*27570*/  ISETP.GT.AND P5, PT, R0, 0x10, P0 ;  /* 0x000000100000780c */ /* 0x000fe200007a4270 */
[----:B------:R-:W-:Y:S01]  /*27580*/  FMUL R10, R3, R16 ;  /* 0x00000010030a7220 */ /* 0x000fe20000400000 */
[----:B------:R-:W-:-:S03]  /*27590*/  IADD3.X R5, R160, R5, R167, P3, P4 ;  /* 0x00000005a0057210 */ /* 0x000fc60001fe84a7 */
[----:B------:R-:W-:-:S05]  /*275a0*/  FFMA R31, R31, R2, R10 ;  /* 0x000000021f1f7223 */ /* 0x000fca000000000a */
[----:B------:R-:W-:-:S05]  /*275b0*/  F2FP.TF32.F32.PACK_B R31, R31 ;  /* 0x0000001fff1f723e */ /* 0x000fca00024050ff */
[----:B------:R0:W-:Y:S01]  /*275c0*/  @P2 STG.E desc[UR44][R4.64+0x24], R31 ;  /* 0x0000241f04002986 */ /* 0x0001e2000c10192c */
[----:B------:R-:W-:Y:S05]  /*275d0*/  @!P5 BRA `(.L_x_303) ;  /* 0x000000000004d947 */ /* 0x000fea0003800000 */
[----:B------:R0:W5:Y:S02]  /*275e0*/  LDG.E.LTC128B R153, desc[UR44][R6.64+0x40] ;  /* 0x0000402c06997981 */ /* 0x000164000c1e1920 */
.L_x_303:
[----:B------:R-:W-:Y:S05]  /*275f0*/  BSYNC B1 ;  /* 0x0000000000017941 */ /* 0x000fea0003800000 */
.L_x_302:
        /* <DEDUP_REMOVED lines=9> */
.L_x_305:
[----:B------:R-:W-:Y:S05]  /*27690*/  BSYNC B1 ;  /* 0x0000000000017941 */ /* 0x000fea0003800000 */
.L_x_304:
        /* <DEDUP_REMOVED lines=9> */
.L_x_307:
[----:B------:R-:W-:Y:S05]  /*27730*/  BSYNC B1 ;  /* 0x0000000000017941 */ /* 0x000fea0003800000 */
.L_x_306:
        /* <DEDUP_REMOVED lines=9> */
.L_x_309:
[----:B------:R-:W-:Y:S05]  /*277d0*/  BSYNC B1 ;  /* 0x0000000000017941 */ /* 0x000fea0003800000 */
.L_x_308:
        /* <DEDUP_REMOVED lines=9> */
.L_x_311:
[----:B------:R-:W-:Y:S05]  /*27870*/  BSYNC B1 ;  /* 0x0000000000017941 */ /* 0x000fea0003800000 */
.L_x_310:
        /* <DEDUP_REMOVED lines=9> */
.L_x_313:
[----:B------:R-:W-:Y:S05]  /*27910*/  BSYNC B1 ;  /* 0x0000000000017941 */ /* 0x000fea0003800000 */
.L_x_312:
        /* <DEDUP_REMOVED lines=9> */
.L_x_315:
[----:B------:R-:W-:Y:S05]  /*279b0*/  BSYNC B1 ;  /* 0x0000000000017941 */ /* 0x000fea0003800000 */
.L_x_314:
        /* <DEDUP_REMOVED lines=9> */
.L_x_317:
[----:B------:R-:W-:Y:S05]  /*27a50*/  BSYNC B1 ;  /* 0x0000000000017941 */ /* 0x000fea0003800000 */
.L_x_316:
        /* <DEDUP_REMOVED lines=9> */
.L_x_319:
[----:B------:R-:W-:Y:S05]  /*27af0*/  BSYNC B1 ;  /* 0x0000000000017941 */ /* 0x000fea0003800000 */
.L_x_318:
        /* <DEDUP_REMOVED lines=9> */
.L_x_321:
[----:B------:R-:W-:Y:S05]  /*27b90*/  BSYNC B1 ;  /* 0x0000000000017941 */ /* 0x000fea0003800000 */
.L_x_320:
        /* <DEDUP_REMOVED lines=9> */
.L_x_323:
[----:B------:R-:W-:Y:S05]  /*27c30*/  BSYNC B1 ;  /* 0x0000000000017941 */ /* 0x000fea0003800000 */
.L_x_322:
        /* <DEDUP_REMOVED lines=9> */
.L_x_325:
[----:B------:R-:W-:Y:S05]  /*27cd0*/  BSYNC B1 ;  /* 0x0000000000017941 */ /* 0x000fea0003800000 */
.L_x_324:
        /* <DEDUP_REMOVED lines=9> */
.L_x_327:
[----:B------:R-:W-:Y:S05]  /*27d70*/  BSYNC B1 ;  /* 0x0000000000017941 */ /* 0x000fea0003800000 */
.L_x_326:
        /* <DEDUP_REMOVED lines=9> */
.L_x_329:
[----:B------:R-:W-:Y:S05]  /*27e10*/  BSYNC B1 ;  /* 0x0000000000017941 */ /* 0x000fea0003800000 */
.L_x_328:
        /* <DEDUP_REMOVED lines=9> */
.L_x_331:
[----:B------:R-:W-:Y:S05]  /*27eb0*/  BSYNC B1 ;  /* 0x0000000000017941 */ /* 0x000fea0003800000 */
.L_x_330:
        /* <DEDUP_REMOVED lines=9> */
.L_x_333:
[----:B------:R-:W-:Y:S05]  /*27f50*/  BSYNC B1 ;  /* 0x0000000000017941 */ /* 0x000fea0003800000 */
.L_x_332:
        /* <DEDUP_REMOVED lines=9> */
.L_x_335:
[----:B------:R-:W-:Y:S05]  /*27ff0*/  BSYNC B1 ;  /* 0x0000000000017941 */ /* 0x000fea0003800000 */
.L_x_334:
        /* <DEDUP_REMOVED lines=9> */
.L_x_337:
[----:B------:R-:W-:Y:S05]  /*28090*/  BSYNC B1 ;  /* 0x0000000000017941 */ /* 0x000fea0003800000 */
.L_x_336:
        /* <DEDUP_REMOVED lines=9> */
.L_x_339:
[----:B------:R-:W-:Y:S05]  /*28130*/  BSYNC B1 ;  /* 0x0000000000017941 */ /* 0x000fea0003800000 */
.L_x_338:
        /* <DEDUP_REMOVED lines=9> */
.L_x_341:
[----:B------:R-:W-:Y:S05]  /*281d0*/  BSYNC B1 ;  /* 0x0000000000017941 */ /* 0x000fea0003800000 */
.L_x_340:
        /* <DEDUP_REMOVED lines=9> */
.L_x_343:
[----:B------:R-:W-:Y:S05]  /*28270*/  BSYNC B1 ;  /* 0x0000000000017941 */ /* 0x000fea0003800000 */
.L_x_342:
        /* <DEDUP_REMOVED lines=9> */
.L_x_345:
[----:B------:R-:W-:Y:S05]  /*28310*/  BSYNC B1 ;  /* 0x0000000000017941 */ /* 0x000fea0003800000 */
.L_x_344:
        /* <DEDUP_REMOVED lines=9> */
.L_x_347:
[----:B------:R-:W-:Y:S05]  /*283b0*/  BSYNC B1 ;  /* 0x0000000000017941 */ /* 0x000fea0003800000 */
.L_x_346:
        /* <DEDUP_REMOVED lines=9> */
.L_x_349:
[----:B------:R-:W-:Y:S05]  /*28450*/  BSYNC B1 ;  /* 0x0000000000017941 */ /* 0x000fea0003800000 */
.L_x_348:
        /* <DEDUP_REMOVED lines=9> */
.L_x_351:
[----:B------:R-:W-:Y:S05]  /*284f0*/  BSYNC B1 ;  /* 0x0000000000017941 */ /* 0x000fea0003800000 */
.L_x_350:
        /* <DEDUP_REMOVED lines=9> */
.L_x_353:
[----:B------:R-:W-:Y:S05]  /*28590*/  BSYNC B1 ;  /* 0x0000000000017941 */ /* 0x000fea0003800000 */
.L_x_352:
        /* <DEDUP_REMOVED lines=9> */
.L_x_355:
[----:B------:R-:W-:Y:S05]  /*28630*/  BSYNC B1 ;  /* 0x0000000000017941 */ /* 0x000fea0003800000 */
.L_x_354:
        /* <DEDUP_REMOVED lines=9> */
.L_x_357:
[----:B------:R-:W-:Y:S05]  /*286d0*/  BSYNC B1 ;  /* 0x0000000000017941 */ /* 0x000fea0003800000 */
.L_x_356:
        /* <DEDUP_REMOVED lines=9> */
.L_x_359:
[----:B------:R-:W-:Y:S05]  /*28770*/  BSYNC B1 ;  /* 0x0000000000017941 */ /* 0x000fea0003800000 */
.L_x_358:
        /* <DEDUP_REMOVED lines=9> */
.L_x_361:
[----:B------:R-:W-:Y:S05]  /*28810*/  BSYNC B1 ;  /* 0x0000000000017941 */ /* 0x000fea0003800000 */
.L_x_360:
        /* <DEDUP_REMOVED lines=9> */
.L_x_363:
[----:B------:R-:W-:Y:S05]  /*288b0*/  BSYNC B1 ;  /* 0x0000000000017941 */ /* 0x000fea0003800000 */
.L_x_362:
        /* <DEDUP_REMOVED lines=9> */
.L_x_365:
[----:B------:R-:W-:Y:S05]  /*28950*/  BSYNC B1 ;  /* 0x0000000000017941 */ /* 0x000fea0003800000 */
.L_x_364:
        /* <DEDUP_REMOVED lines=9> */
.L_x_367:
[----:B------:R-:W-:Y:S05]  /*289f0*/  BSYNC B1 ;  /* 0x0000000000017941 */ /* 0x000fea0003800000 */
.L_x_366:
        /* <DEDUP_REMOVED lines=9> */
.L_x_369:
[----:B------:R-:W-:Y:S05]  /*28a90*/  BSYNC B1 ;  /* 0x0000000000017941 */ /* 0x000fea0003800000 */
.L_x_368:
        /* <DEDUP_REMOVED lines=9> */
.L_x_371:
[----:B------:R-:W-:Y:S05]  /*28b30*/  BSYNC B1 ;  /* 0x0000000000017941 */ /* 0x000fea0003800000 */
.L_x_370:
        /* <DEDUP_REMOVED lines=9> */
.L_x_373:
[----:B------:R-:W-:Y:S05]  /*28bd0*/  BSYNC B1 ;  /* 0x0000000000017941 */ /* 0x000fea0003800000 */
.L_x_372:
        /* <DEDUP_REMOVED lines=9> */
.L_x_375:
[----:B------:R-:W-:Y:S05]  /*28c70*/  BSYNC B1 ;  /* 0x0000000000017941 */ /* 0x000fea0003800000 */
.L_x_374:
        /* <DEDUP_REMOVED lines=9> */
.L_x_377:
[----:B------:R-:W-:Y:S05]  /*28d10*/  BSYNC B1 ;  /* 0x0000000000017941 */ /* 0x000fea0003800000 */
.L_x_376:
        /* <DEDUP_REMOVED lines=9> */
.L_x_379:
[----:B------:R-:W-:Y:S05]  /*28db0*/  BSYNC B1 ;  /* 0x0000000000017941 */ /* 0x000fea0003800000 */
.L_x_378:
        /* <DEDUP_REMOVED lines=9> */
.L_x_381:
[----:B------:R-:W-:Y:S05]  /*28e50*/  BSYNC B1 ;  /* 0x0000000000017941 */ /* 0x000fea0003800000 */
.L_x_380:
        /* <DEDUP_REMOVED lines=9> */
.L_x_383:
[----:B------:R-:W-:Y:S05]  /*28ef0*/  BSYNC B1 ;  /* 0x0000000000017941 */ /* 0x000fea0003800000 */
.L_x_382:
        /* <DEDUP_REMOVED lines=9> */
.L_x_385:
[----:B------:R-:W-:Y:S05]  /*28f90*/  BSYNC B1 ;  /* 0x0000000000017941 */ /* 0x000fea0003800000 */
.L_x_384:
        /* <DEDUP_REMOVED lines=9> */
.L_x_387:
[----:B------:R-:W-:Y:S05]  /*29030*/  BSYNC B1 ;  /* 0x0000000000017941 */ /* 0x000fea0003800000 */
.L_x_386:
        /* <DEDUP_REMOVED lines=9> */
.L_x_389:
[----:B------:R-:W-:Y:S05]  /*290d0*/  BSYNC B1 ;  /* 0x0000000000017941 */ /* 0x000fea0003800000 */
.L_x_388:
        /* <DEDUP_REMOVED lines=9> */
.L_x_391:
[----:B------:R-:W-:Y:S05]  /*29170*/  BSYNC B1 ;  /* 0x0000000000017941 */ /* 0x000fea0003800000 */
.L_x_390:
        /* <DEDUP_REMOVED lines=9> */
.L_x_393:
[----:B------:R-:W-:Y:S05]  /*29210*/  BSYNC B1 ;  /* 0x0000000000017941 */ /* 0x000fea0003800000 */
.L_x_392:
        /* <DEDUP_REMOVED lines=9> */
.L_x_395:
[----:B------:R-:W-:Y:S05]  /*292b0*/  BSYNC B1 ;  /* 0x0000000000017941 */ /* 0x000fea0003800000 */
.L_x_394:
        /* <DEDUP_REMOVED lines=9> */
.L_x_397:
[----:B------:R-:W-:Y:S05]  /*29350*/  BSYNC B1 ;  /* 0x0000000000017941 */ /* 0x000fea0003800000 */
.L_x_396:
        /* <DEDUP_REMOVED lines=9> */
.L_x_399:
[----:B------:R-:W-:Y:S05]  /*293f0*/  BSYNC B1 ;  /* 0x0000000000017941 */ /* 0x000fea0003800000 */
.L_x_398:
        /* <DEDUP_REMOVED lines=9> */
.L_x_401:
[----:B------:R-:W-:Y:S05]  /*29490*/  BSYNC B1 ;  /* 0x0000000000017941 */ /* 0x000fea0003800000 */
.L_x_400:
        /* <DEDUP_REMOVED lines=9> */
.L_x_403:
[----:B------:R-:W-:Y:S05]  /*29530*/  BSYNC B1 ;  /* 0x0000000000017941 */ /* 0x000fea0003800000 */
.L_x_402:
        /* <DEDUP_REMOVED lines=9> */
.L_x_405:
[----:B------:R-:W-:Y:S05]  /*295d0*/  BSYNC B1 ;  /* 0x0000000000017941 */ /* 0x000fea0003800000 */
.L_x_404:
        /* <DEDUP_REMOVED lines=9> */
.L_x_407:
[----:B------:R-:W-:Y:S05]  /*29670*/  BSYNC B1 ;  /* 0x0000000000017941 */ /* 0x000fea0003800000 */
.L_x_406:
        /* <DEDUP_REMOVED lines=9> */
.L_x_409:
[----:B------:R-:W-:Y:S05]  /*29710*/  BSYNC B1 ;  /* 0x0000000000017941 */ /* 0x000fea0003800000 */
.L_x_408:
        /* <DEDUP_REMOVED lines=9> */
.L_x_411:
[----:B------:R-:W-:Y:S05]  /*297b0*/  BSYNC B1 ;  /* 0x0000000000017941 */ /* 0x000fea0003800000 */
.L_x_410:
        /* <DEDUP_REMOVED lines=9> */
.L_x_413:
[----:B------:R-:W-:Y:S05]  /*29850*/  BSYNC B1 ;  /* 0x0000000000017941 */ /* 0x000fea0003800000 */
.L_x_412:
        /* <DEDUP_REMOVED lines=9> */
.L_x_415:
[----:B------:R-:W-:Y:S05]  /*298f0*/  BSYNC B1 ;  /* 0x0000000000017941 */ /* 0x000fea0003800000 */
.L_x_414:
        /* <DEDUP_REMOVED lines=9> */
.L_x_417:
[----:B------:R-:W-:Y:S05]  /*29990*/  BSYNC B1 ;  /* 0x0000000000017941 */ /* 0x000fea0003800000 */
.L_x_416:
        /* <DEDUP_REMOVED lines=9> */
.L_x_419:
[----:B------:R-:W-:Y:S05]  /*29a30*/  BSYNC B1 ;  /* 0x0000000000017941 */ /* 0x000fea0003800000 */
.L_x_418:
        /* <DEDUP_REMOVED lines=9> */
.L_x_421:
[----:B------:R-:W-:Y:S05]  /*29ad0*/  BSYNC B1 ;  /* 0x0000000000017941 */ /* 0x000fea0003800000 */
.L_x_420:
        /* <DEDUP_REMOVED lines=9> */
.L_x_423:
[----:B------:R-:W-:Y:S05]  /*29b70*/  BSYNC B1 ;  /* 0x0000000000017941 */ /* 0x000fea0003800000 */
.L_x_422:
        /* <DEDUP_REMOVED lines=9> */
.L_x_425:
[----:B------:R-:W-:Y:S05]  /*29c10*/  BSYNC B1 ;  /* 0x0000000000017941 */ /* 0x000fea0003800000 */
.L_x_424:
        /* <DEDUP_REMOVED lines=9> */
.L_x_427:
[----:B------:R-:W-:Y:S05]  /*29cb0*/  BSYNC B1 ;  /* 0x0000000000017941 */ /* 0x000fea0003800000 */
.L_x_426:
        /* <DEDUP_REMOVED lines=9> */
.L_x_429:
[----:B------:R-:W-:Y:S05]  /*29d50*/  BSYNC B1 ;  /* 0x0000000000017941 */ /* 0x000fea0003800000 */
.L_x_428:
        /* <DEDUP_REMOVED lines=9> */
.L_x_431:
[----:B------:R-:W-:Y:S05]  /*29df0*/  BSYNC B1 ;  /* 0x0000000000017941 */ /* 0x000fea0003800000 */
.L_x_430:
        /* <DEDUP_REMOVED lines=9> */
.L_x_433:
[----:B------:R-:W-:Y:S05]  /*29e90*/  BSYNC B1 ;  /* 0x0000000000017941 */ /* 0x000fea0003800000 */
.L_x_432:
        /* <DEDUP_REMOVED lines=9> */
.L_x_435:
[----:B------:R-:W-:Y:S05]  /*29f30*/  BSYNC B1 ;  /* 0x0000000000017941 */ /* 0x000fea0003800000 */
.L_x_434:
        /* <DEDUP_REMOVED lines=9> */
.L_x_437:
[----:B------:R-:W-:Y:S05]  /*29fd0*/  BSYNC B1 ;  /* 0x0000000000017941 */ /* 0x000fea0003800000 */
.L_x_436:
        /* <DEDUP_REMOVED lines=9> */
.L_x_439:
[----:B------:R-:W-:Y:S05]  /*2a070*/  BSYNC B1 ;  /* 0x0000000000017941 */ /* 0x000fea0003800000 */
.L_x_438:
        /* <DEDUP_REMOVED lines=9> */
.L_x_441:
[----:B------:R-:W-:Y:S05]  /*2a110*/  BSYNC B1 ;  /* 0x0000000000017941 */ /* 0x000fea0003800000 */
.L_x_440:
        /* <DEDUP_REMOVED lines=9> */
.L_x_443:
[----:B------:R-:W-:Y:S05]  /*2a1b0*/  BSYNC B1 ;  /* 0x0000000000017941 */ /* 0x000fea0003800000 */
.L_x_442:
        /* <DEDUP_REMOVED lines=9> */
.L_x_445:
[----:B------:R-:W-:Y:S05]  /*2a250*/  BSYNC B1 ;  /* 0x0000000000017941 */ /* 0x000fea0003800000 */
.L_x_444:
        /* <DEDUP_REMOVED lines=9> */
.L_x_447:
[----:B------:R-:W-:Y:S05]  /*2a2f0*/  BSYNC B1 ;  /* 0x0000000000017941 */ /* 0x000fea0003800000 */
.L_x_446:
        /* <DEDUP_REMOVED lines=9> */
.L_x_449:
[----:B------:R-:W-:Y:S05]  /*2a390*/  BSYNC B1 ;  /* 0x0000000000017941 */ /* 0x000fea0003800000 */
.L_x_448:
        /* <DEDUP_REMOVED lines=9> */
.L_x_451:
[----:B------:R-:W-:Y:S05]  /*2a430*/  BSYNC B1 ;  /* 0x0000000000017941 */ /* 0x000fea0003800000 */
.L_x_450:
        /* <DEDUP_REMOVED lines=9> */
.L_x_453:
[----:B------:R-:W-:Y:S05]  /*2a4d0*/  BSYNC B1 ;  /* 0x0000000000017941 */ /* 0x000fea0003800000 */
.L_x_452:
        /* <DEDUP_REMOVED lines=9> */
.L_x_455:
[----:B------:R-:W-:Y:S05]  /*2a570*/  BSYNC B1 ;  /* 0x0000000000017941 */ /* 0x000fea0003800000 */
.L_x_454:
        /* <DEDUP_REMOVED lines=9> */
.L_x_457:
[----:B------:R-:W-:Y:S05]  /*2a610*/  BSYNC B1 ;  /* 0x0000000000017941 */ /* 0x000fea0003800000 */
.L_x_456:
        /* <DEDUP_REMOVED lines=9> */
.L_x_459:
[----:B------:R-:W-:Y:S05]  /*2a6b0*/  BSYNC B1 ;  /* 0x0000000000017941 */ /* 0x000fea0003800000 */
.L_x_458:
        /* <DEDUP_REMOVED lines=9> */
.L_x_461:
[----:B------:R-:W-:Y:S05]  /*2a750*/  BSYNC B1 ;  /* 0x0000000000017941 */ /* 0x000fea0003800000 */
.L_x_460:
        /* <DEDUP_REMOVED lines=9> */
.L_x_463:
[----:B------:R-:W-:Y:S05]  /*2a7f0*/  BSYNC B1 ;  /* 0x0000000000017941 */ /* 0x000fea0003800000 */
.L_x_462:
        /* <DEDUP_REMOVED lines=9> */
.L_x_465:
[----:B------:R-:W-:Y:S05]  /*2a890*/  BSYNC B1 ;  /* 0x0000000000017941 */ /* 0x000fea0003800000 */
.L_x_464:
        /* <DEDUP_REMOVED lines=9> */
.L_x_467:
[----:B------:R-:W-:Y:S05]  /*2a930*/  BSYNC B1 ;  /* 0x0000000000017941 */ /* 0x000fea0003800000 */
.L_x_466:
        /* <DEDUP_REMOVED lines=9> */
.L_x_469:
[----:B------:R-:W-:Y:S05]  /*2a9d0*/  BSYNC B1 ;  /* 0x0000000000017941 */ /* 0x000fea0003800000 */
.L_x_468:
        /* <DEDUP_REMOVED lines=9> */
.L_x_471:
[----:B------:R-:W-:Y:S05]  /*2aa70*/  BSYNC B1 ;  /* 0x0000000000017941 */ /* 0x000fea0003800000 */
.L_x_470:
        /* <DEDUP_REMOVED lines=9> */
.L_x_473:
[----:B------:R-:W-:Y:S05]  /*2ab10*/  BSYNC B1 ;  /* 0x0000000000017941 */ /* 0x000fea0003800000 */
.L_x_472:
        /* <DEDUP_REMOVED lines=9> */
.L_x_475:
[----:B------:R-:W-:Y:S05]  /*2abb0*/  BSYNC B1 ;  /* 0x0000000000017941 */ /* 0x000fea0003800000 */
.L_x_474:
        /* <DEDUP_REMOVED lines=9> */
.L_x_477:
[----:B------:R-:W-:Y:S05]  /*2ac50*/  BSYNC B1 ;  /* 0x0000000000017941 */ /* 0x000fea0003800000 */
.L_x_476:
        /* <DEDUP_REMOVED lines=9> */
.L_x_479:
[----:B------:R-:W-:Y:S05]  /*2acf0*/  BSYNC B1 ;  /* 0x0000000000017941 */ /* 0x000fea0003800000 */
.L_x_478:
        /* <DEDUP_REMOVED lines=9> */
.L_x_481:
[----:B------:R-:W-:Y:S05]  /*2ad90*/  BSYNC B1 ;  /* 0x0000000000017941 */ /* 0x000fea0003800000 */
.L_x_480:
        /* <DEDUP_REMOVED lines=9> */
.L_x_483:
[----:B------:R-:W-:Y:S05]  /*2ae30*/  BSYNC B1 ;  /* 0x0000000000017941 */ /* 0x000fea0003800000 */
.L_x_482:
        /* <DEDUP_REMOVED lines=9> */
.L_x_485:
[----:B------:R-:W-:Y:S05]  /*2aed0*/  BSYNC B1 ;  /* 0x0000000000017941 */ /* 0x000fea0003800000 */
.L_x_484:
        /* <DEDUP_REMOVED lines=9> */
.L_x_487:
[----:B------:R-:W-:Y:S05]  /*2af70*/  BSYNC B1 ;  /* 0x0000000000017941 */ /* 0x000fea0003800000 */
.L_x_486:
        /* <DEDUP_REMOVED lines=9> */
.L_x_489:
[----:B------:R-:W-:Y:S05]  /*2b010*/  BSYNC B1 ;  /* 0x0000000000017941 */ /* 0x000fea0003800000 */
.L_x_488:
        /* <DEDUP_REMOVED lines=9> */
.L_x_491:
[----:B------:R-:W-:Y:S05]  /*2b0b0*/  BSYNC B1 ;  /* 0x0000000000017941 */ /* 0x000fea0003800000 */
.L_x_490:
        /* <DEDUP_REMOVED lines=9> */
.L_x_493:
[----:B------:R-:W-:Y:S05]  /*2b150*/  BSYNC B1 ;  /* 0x0000000000017941 */ /* 0x000fea0003800000 */
.L_x_492:
        /* <DEDUP_REMOVED lines=9> */
.L_x_495:
[----:B------:R-:W-:Y:S05]  /*2b1f0*/  BSYNC B1 ;  /* 0x0000000000017941 */ /* 0x000fea0003800000 */
.L_x_494:
        /* <DEDUP_REMOVED lines=9> */
.L_x_497:
[----:B------:R-:W-:Y:S05]  /*2b290*/  BSYNC B1 ;  /* 0x0000000000017941 */ /* 0x000fea0003800000 */
.L_x_496:
        /* <DEDUP_REMOVED lines=9> */
.L_x_499:
[----:B------:R-:W-:Y:S05]  /*2b330*/  BSYNC B1 ;  /* 0x0000000000017941 */ /* 0x000fea0003800000 */
.L_x_498:
        /* <DEDUP_REMOVED lines=9> */
.L_x_501:
[----:B------:R-:W-:Y:S05]  /*2b3d0*/  BSYNC B1 ;  /* 0x0000000000017941 */ /* 0x000fea0003800000 */
.L_x_500:
        /* <DEDUP_REMOVED lines=9> */
.L_x_503:
[----:B------:R-:W-:Y:S05]  /*2b470*/  BSYNC B1 ;  /* 0x0000000000017941 */ /* 0x000fea0003800000 */
.L_x_502:
        /* <DEDUP_REMOVED lines=9> */
.L_x_505:
[----:B------:R-:W-:Y:S05]  /*2b510*/  BSYNC B1 ;  /* 0x0000000000017941 */ /* 0x000fea0003800000 */
.L_x_504:
        /* <DEDUP_REMOVED lines=9> */
.L_x_507:
[----:B------:R-:W-:Y:S05]  /*2b5b0*/  BSYNC B1 ;  /* 0x0000000000017941 */ /* 0x000fea0003800000 */
.L_x_506:
        /* <DEDUP_REMOVED lines=9> */
.L_x_509:
[----:B------:R-:W-:Y:S05]  /*2b650*/  BSYNC B1 ;  /* 0x0000000000017941 */ /* 0x000fea0003800000 */
.L_x_508:
        /* <DEDUP_REMOVED lines=9> */
.L_x_511:
[----:B------:R-:W-:Y:S05]  /*2b6f0*/  BSYNC B1 ;  /* 0x0000000000017941 */ /* 0x000fea0003800000 */
.L_x_510:
        /* <DEDUP_REMOVED lines=9> */
.L_x_513:
[----:B------:R-:W-:Y:S05]  /*2b790*/  BSYNC B1 ;  /* 0x0000000000017941 */ /* 0x000fea0003800000 */
.L_x_512:
        /* <DEDUP_REMOVED lines=9> */
.L_x_515:
[----:B------:R-:W-:Y:S05]  /*2b830*/  BSYNC B1 ;  /* 0x0000000000017941 */ /* 0x000fea0003800000 */
.L_x_514:
        /* <DEDUP_REMOVED lines=9> */
.L_x_517:
[----:B------:R-:W-:Y:S05]  /*2b8d0*/  BSYNC B1 ;  /* 0x0000000000017941 */ /* 0x000fea0003800000 */
.L_x_516:
        /* <DEDUP_REMOVED lines=9> */
.L_x_519:
[----:B------:R-:W-:Y:S05]  /*2b970*/  BSYNC B1 ;  /* 0x0000000000017941 */ /* 0x000fea0003800000 */
.L_x_518:
        /* <DEDUP_REMOVED lines=9> */
.L_x_521:
[----:B------:R-:W-:Y:S05]  /*2ba10*/  BSYNC B1 ;  /* 0x0000000000017941 */ /* 0x000fea0003800000 */
.L_x_520:
        /* <DEDUP_REMOVED lines=9> */
.L_x_523:
[----:B------:R-:W-:Y:S05]  /*2bab0*/  BSYNC B1 ;  /* 0x0000000000017941 */ /* 0x000fea0003800000 */
.L_x_522:
        /* <DEDUP_REMOVED lines=9> */
.L_x_525:
[----:B------:R-:W-:Y:S05]  /*2bb50*/  BSYNC B1 ;  /* 0x0000000000017941 */ /* 0x000fea0003800000 */
.L_x_524:
        /* <DEDUP_REMOVED lines=9> */
.L_x_527:
[----:B------:R-:W-:Y:S05]  /*2bbf0*/  BSYNC B1 ;  /* 0x0000000000017941 */ /* 0x000fea0003800000 */
.L_x_526:
        /* <DEDUP_REMOVED lines=9> */
.L_x_529:
[----:B------:R-:W-:Y:S05]  /*2bc90*/  BSYNC B1 ;  /* 0x0000000000017941 */ /* 0x000fea0003800000 */
.L_x_528:
        /* <DEDUP_REMOVED lines=9> */
.L_x_531:
[----:B------:R-:W-:Y:S05]  /*2bd30*/  BSYNC B1 ;  /* 0x0000000000017941 */ /* 0x000fea0003800000 */
.L_x_530:
        /* <DEDUP_REMOVED lines=9> */
.L_x_533:
[----:B------:R-:W-:Y:S05]  /*2bdd0*/  BSYNC B1 ;  /* 0x0000000000017941 */ /* 0x000fea0003800000 */
.L_x_532:
        /* <DEDUP_REMOVED lines=9> */
.L_x_535:
[----:B------:R-:W-:Y:S05]  /*2be70*/  BSYNC B1 ;  /* 0x0000000000017941 */ /* 0x000fea0003800000 */
.L_x_534:
        /* <DEDUP_REMOVED lines=9> */
.L_x_537:
[----:B------:R-:W-:Y:S05]  /*2bf10*/  BSYNC B1 ;  /* 0x0000000000017941 */ /* 0x000fea0003800000 */
.L_x_536:
[----:B0----5:R-:W-:Y:S01]  /*2bf20*/  LOP3.LUT R3, R153, 0xffffe000, RZ, 0xc0, !PT ;  /* 0xffffe00099037812 */ /* 0x021fe200078ec0ff */
[----:B------:R-:W-:Y:S01]  /*2bf30*/  BSSY B1, `(.L_x_538) ;  /* 0x0000008000017945 */ /* 0x000fe20003800000 */
[----:B------:R-:W-:-:S03]  /*2bf40*/  ISETP.GT.AND P2, PT, R0, 0xf8, P1 ;  /* 0x000000f80000780c */ /* 0x000fc60000f44270 */
[----:B-1--4-:R-:W-:-:S04]  /*2bf50*/  FMUL R6, R3, R16 ;  /* 0x0000001003067220 */ /* 0x012fc80000400000 */
[----:B------:R-:W-:-:S05]  /*2bf60*/  FFMA R149, R149, R2, R6 ;  /* 0x0000000295957223 */ /* 0x000fca0000000006 */
[----:B------:R-:W-:-:S05]  /*2bf70*/  F2FP.TF32.F32.PACK_B R149, R149 ;  /* 0x00000095ff95723e */ /* 0x000fca00024050ff */
[----:B------:R0:W-:Y:S01]  /*2bf80*/  @P0 STG.E desc[UR44][R8.64+0x3e4], R149 ;  /* 0x0003e49508000986 */ /* 0x0001e2000c10192c */
[----:B------:R-:W-:Y:S05]  /*2bf90*/  @!P2 BRA `(.L_x_539) ;  /* 0x000000000004a947 */ /* 0x000fea0003800000 */
[----:B------:R1:W5:Y:S02]  /*2bfa0*/  LDG.E.LTC128B R153, desc[UR44][R12.64+0x3e0] ;  /* 0x0003e02c0c997981 */ /* 0x000364000c1e1920 */
.L_x_539:
[----:B------:R-:W-:Y:S05]  /*2bfb0*/  BSYNC B1 ;  /* 0x0000000000017941 */ /* 0x000fea0003800000 */
.L_x_538:
        /* <DEDUP_REMOVED lines=9> */
.L_x_541:
[----:B------:R-:W-:Y:S05]  /*2c050*/  BSYNC B1 ;  /* 0x0000000000017941 */ /* 0x000fea0003800000 */
.L_x_540:
[----:B------:R-:W-:Y:S05]  /*2c060*/  @!P1 BRA `(.L_x_542) ;  /* 0x00000050004c9947 */ /* 0x000fea0003800000 */
[----:B-----5:R-:W-:-:S05]  /*2c070*/  LOP3.LUT R153, R153, 0xffffe000, RZ, 0xc0, !PT ;  /* 0xffffe00099997812 */ /* 0x020fca00078ec0ff */
[----:B------:R-:W-:-:S04]  /*2c080*/  FMUL R0, R153, R16 ;  /* 0x0000001099007220 */ /* 0x000fc80000400000 */
[----:B------:R-:W-:-:S05]  /*2c090*/  FFMA R151, R151, R2, R0 ;  /* 0x0000000297977223 */ /* 0x000fca0000000000 */
[----:B------:R-:W-:-:S05]  /*2c0a0*/  F2FP.TF32.F32.PACK_B R151, R151 ;  /* 0x00000097ff97723e */ /* 0x000fca00024050ff */
[----:B------:R0:W-:Y:S01]  /*2c0b0*/  STG.E desc[UR44][R4.64+0x3e4], R151 ;  /* 0x0003e49704007986 */ /* 0x0001e2000c10192c */
[----:B------:R-:W-:Y:S05]  /*2c0c0*/  BRA `(.L_x_542) ;  /* 0x0000005000347947 */ /* 0x000fea0003800000 */
.L_x_35:
[----:B------:R-:W2:Y:S01]  /*2c0d0*/  LDL.LU R3, [R1] ;  /* 0x0000000001037983 */ /* 0x000ea20000300800 */
[----:B------:R-:W-:-:S03]  /*2c0e0*/  ULDC.64 UR4, c[0x0][0x5c0] ;  /* 0x0001700000047ab9 */ /* 0x000fc60000000a00 */
[----:B------:R-:W3:Y:S04]  /*2c0f0*/  LDL.LU R9, [R1+0x8] ;  /* 0x0000080001097983 */ /* 0x000ee80000300800 */
[----:B------:R-:W4:Y:S04]  /*2c100*/  LDL.LU R8, [R1+0x54] ;  /* 0x0000540001087983 */ /* 0x000f280000300800 */
[----:B------:R-:W5:Y:S04]  /*2c110*/  LDL.LU R235, [R1+0x8c] ;  /* 0x00008c0001eb7983 */ /* 0x000f680000300800 */
        /* <DEDUP_REMOVED lines=91> */
[----:B------:R-:W5:Y:S01]  /*2c6d0*/  LDL.LU R12, [R1+0x1fc] ;  /* 0x0001fc00010c7983 */ /* 0x000f620000300800 */
[----:B--2---:R-:W-:Y:S01]  /*2c6e0*/  FMUL R3, R3, R2 ;  /* 0x0000000203037220 */ /* 0x004fe20000400000 */
[----:B------:R-:W-:-:S02]  /*2c6f0*/  LEA R4, P0, R6, UR4, 0x2 ;  /* 0x0000000406047c11 */ /* 0x000fc4000f8010ff */
[----:B------:R-:W2:Y:S02]  /*2c700*/  LDL.LU R7, [R1+0x4] ;  /* 0x0000040001077983 */ /* 0x000ea40000300800 */
[----:B------:R-:W-:Y:S02]  /*2c710*/  LEA.HI.X R5, R6, UR5, R10, 0x2, P0 ;  /* 0x0000000506057c11 */ /* 0x000fe400080f140a */
[----:B------:R-:W-:Y:S01]  /*2c720*/  F2FP.TF32.F32.PACK_B R3, R3 ;  /* 0x00000003ff03723e */ /* 0x000fe200024050ff */
[----:B------:R-:W5:Y:S01]  /*2c730*/  LDL.LU R10, [R1+0x5c] ;  /* 0x00005c00010a7983 */ /* 0x000f620000300800 */
[----:B------:R-:W-:-:S03]  /*2c740*/  ISETP.GT.AND P0, PT, R0, 0x1, P3 ;  /* 0x000000010000780c */ /* 0x000fc60001f04270 */
[----:B------:R2:W-:Y:S01]  /*2c750*/  @P1 STG.E desc[UR44][R4.64], R3 ;  /* 0x0000000304001986 */ /* 0x0005e2000c10192c */
[----:B------:R-:W-:Y:S01]  /*2c760*/  ISETP.GT.AND P2, PT, R158, 0x8, PT ;  /* 0x000000089e00780c */ /* 0x000fe20003f44270 */
[----:B--2---:R-:W-:-:S05]  /*2c770*/  FMUL R3, R7, R2 ;  /* 0x0000000207037220 */ /* 0x004fca0000400000 */
[----:B------:R-:W-:-:S05]  /*2c780*/  F2FP.TF32.F32.PACK_B R3, R3 ;  /* 0x00000003ff03723e */ /* 0x000fca00024050ff */
[----:B------:R0:W-:Y:S04]  /*2c790*/  @P0 STG.E desc[UR44][R4.64+0x4], R3 ;  /* 0x0000040304000986 */ /* 0x0001e8000c10192c */
[----:B0-----:R-:W2:Y:S01]  /*2c7a0*/  LDL.LU R3, [R1+0xc] ;  /* 0x00000c0001037983 */ /* 0x001ea20000300800 */
[----:B------:R-:W-:Y:S01]  /*2c7b0*/  USHF.L.U32 UR5, UR8, 0x5, URZ ;  /* 0x0000000508057899 */ /* 0x000fe2000800063f */
[----:B------:R-:W-:Y:S01]  /*2c7c0*/  ISETP.GT.AND P0, PT, R0, RZ, P2 ;  /* 0x000000ff0000720c */ /* 0x000fe20001704270 */
[----:B------:R-:W-:Y:S01]  /*2c7d0*/  USHF.L.U64.HI UR4, UR8, 0x5, UR9 ;  /* 0x0000000508047899 */ /* 0x000fe20008010209 */
[----:B---3--:R-:W-:-:S03]  /*2c7e0*/  FMUL R9, R9, R2 ;  /* 0x0000000209097220 */ /* 0x008fc60000400000 */
[----:B------:R-:W-:Y:S02]  /*2c7f0*/  IADD3 R6, P1, R4, UR5, RZ ;  /* 0x0000000504067c10 */ /* 0x000fe4000ff3e0ff */
[----:B------:R-:W-:Y:S02]  /*2c800*/  F2FP.TF32.F32.PACK_B R9, R9 ;  /* 0x00000009ff09723e */ /* 0x000fe400024050ff */
[----:B------:R-:W-:-:S05]  /*2c810*/  IADD3.X R7, R5, UR4, RZ, P1, !PT ;  /* 0x0000000405077c10 */ /* 0x000fca0008ffe4ff */
[----:B------:R0:W-:Y:S01]  /*2c820*/  @P0 STG.E desc[UR44][R6.64], R9 ;  /* 0x0000000906000986 */ /* 0x0001e2000c10192c */
[----:B------:R-:W-:-:S03]  /*2c830*/  ISETP.GT.AND P0, PT, R0, 0x1, P2 ;  /* 0x000000010000780c */ /* 0x000fc60001704270 */
[----:B0-----:R-:W3:Y:S01]  /*2c840*/  LDL.LU R9, [R1+0x60] ;  /* 0x0000600001097983 */ /* 0x001ee20000300800 */
[----:B--2---:R-:W-:-:S05]  /*2c850*/  FMUL R3, R3, R2 ;  /* 0x0000000203037220 */ /* 0x004fca0000400000 */
[----:B------:R-:W-:-:S05]  /*2c860*/  F2FP.TF32.F32.PACK_B R3, R3 ;  /* 0x00000003ff03723e */ /* 0x000fca00024050ff */
[----:B------:R0:W-:Y:S04]  /*2c870*/  @P0 STG.E desc[UR44][R6.64+0x4], R3 ;  /* 0x0000040306000986 */ /* 0x0001e8000c10192c */
[----:B0-----:R-:W2:Y:S01]  /*2c880*/  LDL.LU R3, [R1+0x10] ;  /* 0x0000100001037983 */ /* 0x001ea20000300800 */
[----:B------:R-:W-:Y:S01]  /*2c890*/  ISETP.GT.AND P0, PT, R0, 0x8, P3 ;  /* 0x000000080000780c */ /* 0x000fe20001f04270 */
[----:B--2---:R-:W-:-:S05]  /*2c8a0*/  FMUL R3, R3, R2 ;  /* 0x0000000203037220 */ /* 0x004fca0000400000 */
[----:B------:R-:W-:-:S07]  /*2c8b0*/  F2FP.TF32.F32.PACK_B R3, R3 ;  /* 0x00000003ff03723e */ /* 0x000fce00024050ff */
        /* <DEDUP_REMOVED lines=82> */
[C---:B------:R-:W-:Y:S02]  /*2cde0*/  ISETP.GT.AND P1, PT, R0.reuse, 0x29, P3 ;  /* 0x000000290000780c */ /* 0x040fe40001f24270 */
[----:B------:R-:W-:Y:S01]  /*2cdf0*/  ISETP.GT.AND P0, PT, R0, 0x28, P2 ;  /* 0x000000280000780c */ /* 0x000fe20001704270 */
[----:B----4-:R-:W-:-:S05]  /*2ce00*/  FMUL R8, R8, R2 ;  /* 0x0000000208087220 */ /* 0x010fca0000400000 */
[----:B------:R-:W-:-:S05]  /*2ce10*/  F2FP.TF32.F32.PACK_B R8, R8 ;  /* 0x00000008ff08723e */ /* 0x000fca00024050ff */
[----:B------:R0:W-:Y:S04]  /*2ce20*/  @P1 STG.E desc[UR44][R4.64+0xa4], R8 ;  /* 0x0000a40804001986 */ /* 0x0001e8000c10192c */
[----:B0-----:R-:W4:Y:S01]  /*2ce30*/  LDL.LU R8, [R1+0x64] ;  /* 0x0000640001087983 */ /* 0x001f220000300800 */
[----:B--2---:R-:W-:-:S05]  /*2ce40*/  FMUL R3, R3, R2 ;  /* 0x0000000203037220 */ /* 0x004fca0000400000 */
[----:B------:R-:W-:-:S05]  /*2ce50*/  F2FP.TF32.F32.PACK_B R3, R3 ;  /* 0x00000003ff03723e */ /* 0x000fca00024050ff */
[----:B------:R0:W-:Y:S04]  /*2ce60*/  @P0 STG.E desc[UR44][R6.64+0xa0], R3 ;  /* 0x0000a00306000986 */ /* 0x0001e8000c10192c */
[----:B0-----:R-:W2:Y:S01]  /*2ce70*/  LDL.LU R3, [R1+0x68] ;  /* 0x0000680001037983 */ /* 0x001ea20000300800 */
[C---:B------:R-:W-:Y:S02]  /*2ce80*/  ISETP.GT.AND P1, PT, R0.reuse, 0x29, P2 ;  /* 0x000000290000780c */ /* 0x040fe40001724270 */
[----:B------:R-:W-:Y:S01]  /*2ce90*/  ISETP.GT.AND P4, PT, R0, 0x30, P3 ;  /* 0x000000300000780c */ /* 0x000fe20001f84270 */
[-C--:B-----5:R-:W-:Y:S01]  /*2cea0*/  FMUL R10, R10, R2.reuse ;  /* 0x000000020a0a7220 */ /* 0x0a0fe20000400000 */
[C---:B------:R-:W-:Y:S01]  /*2ceb0*/  ISETP.GT.AND P5, PT, R0.reuse, 0x31, P3 ;  /* 0x000000310000780c */ /* 0x040fe20001fa4270 */
[-C--:B---3--:R-:W-:Y:S01]  /*2cec0*/  FMUL R9, R9, R2.reuse ;  /* 0x0000000209097220 */ /* 0x088fe20000400000 */
[----:B------:R-:W-:Y:S01]  /*2ced0*/  ISETP.GT.AND P0, PT, R0, 0x30, P2 ;  /* 0x000000300000780c */ /* 0x000fe20001704270 */
[----:B----4-:R-:W-:Y:S01]  /*2cee0*/  FMUL R8, R8, R2 ;  /* 0x0000000208087220 */ /* 0x010fe20000400000 */
[----:B------:R-:W-:-:S02]  /*2cef0*/  F2FP.TF32.F32.PACK_B R10, R10 ;  /* 0x0000000aff0a723e */ /* 0x000fc400024050ff */
[----:B------:R-:W-:Y:S02]  /*2cf00*/  F2FP.TF32.F32.PACK_B R9, R9 ;  /* 0x00000009ff09723e */ /* 0x000fe400024050ff */
[----:B------:R-:W-:Y:S01]  /*2cf10*/  F2FP.TF32.F32.PACK_B R8, R8 ;  /* 0x00000008ff08723e */ /* 0x000fe200024050ff */
[----:B------:R0:W-:Y:S04]  /*2cf20*/  @P1 STG.E desc[UR44][R6.64+0xa4], R10 ;  /* 0x0000a40a06001986 */ /* 0x0001e8000c10192c */
[----:B------:R1:W-:Y:S04]  /*2cf30*/  @P4 STG.E desc[UR44][R4.64+0xc0], R9 ;  /* 0x0000c00904004986 */ /* 0x0003e8000c10192c */
[----:B------:R3:W-:Y:S04]  /*2cf40*/  @P5 STG.E desc[UR44][R4.64+0xc4], R8 ;  /* 0x0000c40804005986 */ /* 0x0007e8000c10192c */
[----:B0-----:R-:W4:Y:S04]  /*2cf50*/  LDL.LU R10, [R1+0x6c] ;  /* 0x00006c00010a7983 */ /* 0x001f280000300800 */
[----:B-1----:R-:W5:Y:S04]  /*2cf60*/  LDL.LU R9, [R1+0x70] ;  /* 0x0000700001097983 */ /* 0x002f680000300800 */
[----:B---3--:R-:W3:Y:S01]  /*2cf70*/  LDL.LU R8, [R1+0x78] ;  /* 0x0000780001087983 */ /* 0x008ee20000300800 */
[----:B--2---:R-:W-:-:S05]  /*2cf80*/  FMUL R3, R3, R2 ;  /* 0x0000000203037220 */ /* 0x004fca0000400000 */
[----:B------:R-:W-:-:S05]  /*2cf90*/  F2FP.TF32.F32.PACK_B R3, R3 ;  /* 0x00000003ff03723e */ /* 0x000fca00024050ff */
[----:B------:R0:W-:Y:S04]  /*2cfa0*/  @P0 STG.E desc[UR44][R6.64+0xc0], R3 ;  /* 0x0000c00306000986 */ /* 0x0001e8000c10192c */
[----:B0-----:R-:W2:Y:S01]  /*2cfb0*/  LDL.LU R3, [R1+0x74] ;  /* 0x0000740001037983 */ /* 0x001ea20000300800 */
[C---:B------:R-:W-:Y:S02]  /*2cfc0*/  ISETP.GT.AND P1, PT, R0.reuse, 0x31, P2 ;  /* 0x000000310000780c */ /* 0x040fe40001724270 */
[----:B------:R-:W-:Y:S01]  /*2cfd0*/  ISETP.GT.AND P4, PT, R0, 0x38, P3 ;  /* 0x000000380000780c */ /* 0x000fe20001f84270 */
[-C--:B----4-:R-:W-:Y:S01]  /*2cfe0*/  FMUL R10, R10, R2.reuse ;  /* 0x000000020a0a7220 */ /* 0x090fe20000400000 */
[C---:B------:R-:W-:Y:S01]  /*2cff0*/  ISETP.GT.AND P5, PT, R0.reuse, 0x39, P3 ;  /* 0x000000390000780c */ /* 0x040fe20001fa4270 */
[----:B-----5:R-:W-:Y:S01]  /*2d000*/  FMUL R9, R9, R2 ;  /* 0x0000000209097220 */ /* 0x020fe20000400000 */
[----:B------:R-:W-:-:S02]  /*2d010*/  ISETP.GT.AND P0, PT, R0, 0x38, P2 ;  /* 0x000000380000780c */ /* 0x000fc40001704270 */
[----:B------:R-:W-:Y:S01]  /*2d020*/  F2FP.TF32.F32.PACK_B R10, R10 ;  /* 0x0000000aff0a723e */ /* 0x000fe200024050ff */
[----:B---3--:R-:W-:Y:S01]  /*2d030*/  FMUL R8, R8, R2 ;  /* 0x0000000208087220 */ /* 0x008fe20000400000 */
[----:B------:R-:W-:-:S03]  /*2d040*/  F2FP.TF32.F32.PACK_B R9, R9 ;  /* 0x00000009ff09723e */ /* 0x000fc600024050ff */
[----:B------:R0:W-:Y:S01]  /*2d050*/  @P1 STG.E desc[UR44][R6.64+0xc4], R10 ;  /* 0x0000c40a06001986 */ /* 0x0001e2000c10192c */
[----:B------:R-:W-:-:S03]  /*2d060*/  F2FP.TF32.F32.PACK_B R8, R8 ;  /* 0x00000008ff08723e */ /* 0x000fc600024050ff */
[----:B------:R1:W-:Y:S04]  /*2d070*/  @P4 STG.E desc[UR44][R4.64+0xe0], R9 ;  /* 0x0000e00904004986 */ /* 0x0003e8000c10192c */
[----:B0-----:R-:W3:Y:S04]  /*2d080*/  LDL.LU R10, [R1+0x80] ;  /* 0x00008000010a7983 */ /* 0x001ee80000300800 */
[----:B-1----:R-:W4:Y:S01]  /*2d090*/  LDL.LU R9, [R1+0x84] ;  /* 0x0000840001097983 */ /* 0x002f220000300800 */
[----:B--2---:R-:W-:-:S05]  /*2d0a0*/  FMUL R3, R3, R2 ;  /* 0x0000000203037220 */ /* 0x004fca0000400000 */
[----:B------:R-:W-:-:S05]  /*2d0b0*/  F2FP.TF32.F32.PACK_B R3, R3 ;  /* 0x00000003ff03723e */ /* 0x000fca00024050ff */
[----:B------:R0:W-:Y:S04]  /*2d0c0*/  @P5 STG.E desc[UR44][R4.64+0xe4], R3 ;  /* 0x0000e40304005986 */ /* 0x0001e8000c10192c */
[----:B------:R1:W-:Y:S04]  /*2d0d0*/  @P0 STG.E desc[UR44][R6.64+0xe0], R8 ;  /* 0x0000e00806000986 */ /* 0x0003e8000c10192c */
[----:B0-----:R-:W2:Y:S04]  /*2d0e0*/  LDL.LU R3, [R1+0x7c] ;  /* 0x00007c0001037983 */ /* 0x001ea80000300800 */
[----:B-1----:R-:W5:Y:S01]  /*2d0f0*/  LDL.LU R8, [R1+0x88] ;  /* 0x0000880001087983 */ /* 0x002f620000300800 */
[----:B------:R-:W-:-:S02]  /*2d100*/  ISETP.GT.AND P1, PT, R0, 0x39, P2 ;  /* 0x000000390000780c */ /* 0x000fc40001724270 */
[----:B------:R-:W-:Y:S01]  /*2d110*/  ISETP.GT.AND P4, PT, R0, 0x40, P3 ;  /* 0x000000400000780c */ /* 0x000fe20001f84270 */
[-C--:B---3--:R-:W-:Y:S01]  /*2d120*/  FMUL R10, R10, R2.reuse ;  /* 0x000000020a0a7220 */ /* 0x088fe20000400000 */
[C---:B------:R-:W-:Y:S02]  /*2d130*/  ISETP.GT.AND P5, PT, R0.reuse, 0x41, P3 ;  /* 0x000000410000780c */ /* 0x040fe40001fa4270 */
[----:B------:R-:W-:Y:S01]  /*2d140*/  ISETP.GT.AND P0, PT, R0, 0x40, P2 ;  /* 0x000000400000780c */ /* 0x000fe20001704270 */
[----:B----4-:R-:W-:Y:S01]  /*2d150*/  FMUL R9, R9, R2 ;  /* 0x0000000209097220 */ /* 0x010fe20000400000 */
[----:B------:R-:W-:-:S04]  /*2d160*/  F2FP.TF32.F32.PACK_B R10, R10 ;  /* 0x0000000aff0a723e */ /* 0x000fc800024050ff */
[----:B------:R-:W-:Y:S01]  /*2d170*/  F2FP.TF32.F32.PACK_B R9, R9 ;  /* 0x00000009ff09723e */ /* 0x000fe200024050ff */
[-C--:B------:R-:W-:Y:S01]  /*2d180*/  FMUL R11, R11, R2.reuse ;  /* 0x000000020b0b7220 */ /* 0x080fe20000400000 */
[----:B------:R-:W-:-:S04]  /*2d190*/  FMUL R13, R13, R2 ;  /* 0x000000020d0d7220 */ /* 0x000fc80000400000 */
[----:B------:R-:W-:Y:S02]  /*2d1a0*/  F2FP.TF32.F32.PACK_B R11, R11 ;  /* 0x0000000bff0b723e */ /* 0x000fe400024050ff */
[----:B------:R-:W-:Y:S01]  /*2d1b0*/  F2FP.TF32.F32.PACK_B R13, R13 ;  /* 0x0000000dff0d723e */ /* 0x000fe200024050ff */
[----:B------:R-:W-:-:S05]  /*2d1c0*/  FMUL R15, R15, R2 ;  /* 0x000000020f0f7220 */ /* 0x000fca0000400000 */
[----:B------:R-:W-:Y:S01]  /*2d1d0*/  F2FP.TF32.F32.PACK_B R15, R15 ;  /* 0x0000000fff0f723e */ /* 0x000fe200024050ff */
[----:B------:R-:W-:-:S05]  /*2d1e0*/  FMUL R19, R19, R2 ;  /* 0x0000000213137220 */ /* 0x000fca0000400000 */
[----:B------:R-:W-:Y:S01]  /*2d1f0*/  F2FP.TF32.F32.PACK_B R19, R19 ;  /* 0x00000013ff13723e */ /* 0x000fe200024050ff */
[-C--:B--2---:R-:W-:Y:S01]  /*2d200*/  FMUL R3, R3, R2.reuse ;  /* 0x0000000203037220 */ /* 0x084fe20000400000 */
[----:B-----5:R-:W-:-:S04]  /*2d210*/  FMUL R8, R8, R2 ;  /* 0x0000000208087220 */ /* 0x020fc80000400000 */
[----:B------:R-:W-:Y:S02]  /*2d220*/  F2FP.TF32.F32.PACK_B R3, R3 ;  /* 0x00000003ff03723e */ /* 0x000fe400024050ff */
[----:B------:R-:W-:-:S03]  /*2d230*/  F2FP.TF32.F32.PACK_B R8, R8 ;  /* 0x00000008ff08723e */ /* 0x000fc600024050ff */
[----:B------:R0:W-:Y:S01]  /*2d240*/  @P1 STG.E desc[UR44][R6.64+0xe4], R3 ;  /* 0x0000e40306001986 */ /* 0x0001e2000c10192c */
[----:B------:R-:W-:-:S03]  /*2d250*/  ISETP.GT.AND P1, PT, R0, 0x41, P2 ;  /* 0x000000410000780c */ /* 0x000fc60001724270 */
[----:B------:R-:W-:Y:S01]  /*2d260*/  @P4 STG.E desc[UR44][R4.64+0x100], R10 ;  /* 0x0001000a04004986 */ /* 0x000fe2000c10192c */
[----:B------:R-:W-:-:S03]  /*2d270*/  ISETP.GT.AND P4, PT, R0, 0x48, P3 ;  /* 0x000000480000780c */ /* 0x000fc60001f84270 */
[----:B------:R-:W-:Y:S01]  /*2d280*/  @P5 STG.E desc[UR44][R4.64+0x104], R9 ;  /* 0x0001040904005986 */ /* 0x000fe2000c10192c */
[----:B0-----:R-:W-:-:S03]  /*2d290*/  FMUL R3, R235, R2 ;  /* 0x00000002eb037220 */ /* 0x001fc60000400000 */
[----:B------:R0:W-:Y:S02]  /*2d2a0*/  @P0 STG.E desc[UR44][R6.64+0x100], R8 ;  /* 0x0001000806000986 */ /* 0x0001e4000c10192c */
[----:B------:R-:W-:Y:S01]  /*2d2b0*/  F2FP.TF32.F32.PACK_B R3, R3 ;  /* 0x00000003ff03723e */ /* 0x000fe200024050ff */
[----:B0-----:R-:W-:Y:S01]  /*2d2c0*/  FMUL R8, R234, R2 ;  /* 0x00000002ea087220 */ /* 0x001fe20000400000 */
[----:B------:R-:W-:-:S04]  /*2d2d0*/  ISETP.GT.AND P5, PT, R0, 0x49, P3 ;  /* 0x000000490000780c */ /* 0x000fc80001fa4270 */
[----:B------:R-:W-:Y:S01]  /*2d2e0*/  F2FP.TF32.F32.PACK_B R8, R8 ;  /* 0x00000008ff08723e */ /* 0x000fe200024050ff */
[----:B------:R0:W-:Y:S01]  /*2d2f0*/  @P1 STG.E desc[UR44][R6.64+0x104], R3 ;  /* 0x0001040306001986 */ /* 0x0001e2000c10192c */
[C---:B------:R-:W-:Y:S01]  /*2d300*/  ISETP.GT.AND P0, PT, R0.reuse, 0x48, P2 ;  /* 0x000000480000780c */ /* 0x040fe20001704270 */
[-C--:B------:R-:W-:Y:S01]  /*2d310*/  FMUL R9, R233, R2.reuse ;  /* 0x00000002e9097220 */ /* 0x080fe20000400000 */
[C---:B------:R-:W-:Y:S01]  /*2d320*/  ISETP.GT.AND P1, PT, R0.reuse, 0x49, P2 ;  /* 0x000000490000780c */ /* 0x040fe20001724270 */
[----:B------:R-:W-:Y:S01]  /*2d330*/  @P4 STG.E desc[UR44][R4.64+0x120], R8 ;  /* 0x0001200804004986 */ /* 0x000fe2000c10192c */
[----:B------:R-:W-:Y:S01]  /*2d340*/  ISETP.GT.AND P4, PT, R0, 0x50, P3 ;  /* 0x000000500000780c */ /* 0x000fe20001f84270 */
[----:B------:R-:W-:Y:S01]  /*2d350*/  FMUL R10, R232, R2 ;  /* 0x00000002e80a7220 */ /* 0x000fe20000400000 */
[----:B------:R-:W-:-:S04]  /*2d360*/  F2FP.TF32.F32.PACK_B R9, R9 ;  /* 0x00000009ff09723e */ /* 0x000fc800024050ff */
[----:B------:R-:W-:Y:S01]  /*2d370*/  F2FP.TF32.F32.PACK_B R10, R10 ;  /* 0x0000000aff0a723e */ /* 0x000fe200024050ff */
[----:B------:R1:W-:Y:S01]  /*2d380*/  @P5 STG.E desc[UR44][R4.64+0x124], R9 ;  /* 0x0001240904005986 */ /* 0x0003e2000c10192c */
[----:B------:R-:W-:-:S03]  /*2d390*/  ISETP.GT.AND P5, PT, R0, 0x51, P3 ;  /* 0x000000510000780c */ /* 0x000fc60001fa4270 */
[----:B------:R-:W-:Y:S01]  /*2d3a0*/  @P0 STG.E desc[UR44][R6.64+0x120], R10 ;  /* 0x0001200a06000986 */ /* 0x000fe2000c10192c */
[----:B------:R-:W-:-:S03]  /*2d3b0*/  ISETP.GT.AND P0, PT, R0, 0x50, P2 ;  /* 0x000000500000780c */ /* 0x000fc60001704270 */
[----:B------:R2:W-:Y:S01]  /*2d3c0*/  @P1 STG.E desc[UR44][R6.64+0x124], R11 ;  /* 0x0001240b06001986 */ /* 0x0005e2000c10192c */
[C---:B------:R-:W-:Y:S01]  /*2d3d0*/  ISETP.GT.AND P1, PT, R0.reuse, 0x51, P2 ;  /* 0x000000510000780c */ /* 0x040fe20001724270 */
[-C--:B0-----:R-:W-:Y:S02]  /*2d3e0*/  FMUL R3, R231, R2.reuse ;  /* 0x00000002e7037220 */ /* 0x081fe40000400000 */
[----:B------:R0:W-:Y:S01]  /*2d3f0*/  @P4 STG.E desc[UR44][R4.64+0x140], R13 ;  /* 0x0001400d04004986 */ /* 0x0001e2000c10192c */
[----:B------:R-:W-:Y:S01]  /*2d400*/  ISETP.GT.AND P4, PT, R0, 0x58, P3 ;  /* 0x000000580000780c */ /* 0x000fe20001f84270 */
[-C--:B-1----:R-:W-:Y:S01]  /*2d410*/  FMUL R9, R230, R2.reuse ;  /* 0x00000002e6097220 */ /* 0x082fe20000400000 */
[----:B------:R-:W-:Y:S01]  /*2d420*/  F2FP.TF32.F32.PACK_B R3, R3 ;  /* 0x00000003ff03723e */ /* 0x000fe200024050ff */
[----:B--2---:R-:W-:-:S03]  /*2d430*/  FMUL R11, R229, R2 ;  /* 0x00000002e50b7220 */ /* 0x004fc60000400000 */
[----:B------:R-:W-:Y:S01]  /*2d440*/  F2FP.TF32.F32.PACK_B R9, R9 ;  /* 0x00000009ff09723e */ /* 0x000fe200024050ff */
[----:B------:R-:W-:Y:S01]  /*2d450*/  @P5 STG.E desc[UR44][R4.64+0x144], R15 ;  /* 0x0001440f04005986 */ /* 0x000fe2000c10192c */
[----:B------:R-:W-:-:S03]  /*2d460*/  F2FP.TF32.F32.PACK_B R11, R11 ;  /* 0x0000000bff0b723e */ /* 0x000fc600024050ff */
[----:B------:R1:W-:Y:S01]  /*2d470*/  @P0 STG.E desc[UR44][R6.64+0x140], R3 ;  /* 0x0001400306000986 */ /* 0x0003e2000c10192c */
[C---:B------:R-:W-:Y:S02]  /*2d480*/  ISETP.GT.AND P5, PT, R0.reuse, 0x59, P3 ;  /* 0x000000590000780c */ /* 0x040fe40001fa4270 */
[C---:B------:R-:W-:Y:S01]  /*2d490*/  ISETP.GT.AND P0, PT, R0.reuse, 0x58, P2 ;  /* 0x000000580000780c */ /* 0x040fe20001704270 */
[----:B------:R2:W-:Y:S01]  /*2d4a0*/  @P1 STG.E desc[UR44][R6.64+0x144], R9 ;  /* 0x0001440906001986 */ /* 0x0005e2000c10192c */
[----:B------:R-:W-:Y:S01]  /*2d4b0*/  ISETP.GT.AND P1, PT, R0, 0x59, P2 ;  /* 0x000000590000780c */ /* 0x000fe20001724270 */
[-C--:B0-----:R-:W-:Y:S02]  /*2d4c0*/  FMUL R13, R228, R2.reuse ;  /* 0x00000002e40d7220 */ /* 0x081fe40000400000 */
[----:B------:R0:W-:Y:S01]  /*2d4d0*/  @P4 STG.E desc[UR44][R4.64+0x160], R11 ;  /* 0x0001600b04004986 */ /* 0x0001e2000c10192c */
[----:B------:R-:W-:Y:S01]  /*2d4e0*/  ISETP.GT.AND P4, PT, R0, 0x60, P3 ;  /* 0x000000600000780c */ /* 0x000fe20001f84270 */
[-C--:B-1----:R-:W-:Y:S01]  /*2d4f0*/  FMUL R3, R227, R2.reuse ;  /* 0x00000002e3037220 */ /* 0x082fe20000400000 */
[----:B------:R-:W-:Y:S01]  /*2d500*/  F2FP.TF32.F32.PACK_B R13, R13 ;  /* 0x0000000dff0d723e */ /* 0x000fe200024050ff */
[----:B--2---:R-:W-:-:S03]  /*2d510*/  FMUL R9, R226, R2 ;  /* 0x00000002e2097220 */ /* 0x004fc60000400000 */
[----:B------:R-:W-:Y:S01]  /*2d520*/  F2FP.TF32.F32.PACK_B R3, R3 ;  /* 0x00000003ff03723e */ /* 0x000fe200024050ff */
[----:B------:R1:W-:Y:S01]  /*2d530*/  @P5 STG.E desc[UR44][R4.64+0x164], R13 ;  /* 0x0001640d04005986 */ /* 0x0003e2000c10192c */
[----:B------:R-:W-:-:S03]  /*2d540*/  F2FP.TF32.F32.PACK_B R9, R9 ;  /* 0x00000009ff09723e */ /* 0x000fc600024050ff */
[----:B------:R-:W-:Y:S01]  /*2d550*/  @P0 STG.E desc[UR44][R6.64+0x160], R19 ;  /* 0x0001601306000986 */ /* 0x000fe2000c10192c */
[C---:B------:R-:W-:Y:S02]  /*2d560*/  ISETP.GT.AND P5, PT, R0.reuse, 0x61, P3 ;  /* 0x000000610000780c */ /* 0x040fe40001fa4270 */
[C---:B------:R-:W-:Y:S01]  /*2d570*/  ISETP.GT.AND P0, PT, R0.reuse, 0x60, P2 ;  /* 0x000000600000780c */ /* 0x040fe20001704270 */
[----:B------:R2:W-:Y:S01]  /*2d580*/  @P1 STG.E desc[UR44][R6.64+0x164], R3 ;  /* 0x0001640306001986 */ /* 0x0005e2000c10192c */
[C---:B------:R-:W-:Y:S01]  /*2d590*/  ISETP.GT.AND P1, PT, R0.reuse, 0x61, P2 ;  /* 0x000000610000780c */ /* 0x040fe20001724270 */
[-C--:B0-----:R-:W-:Y:S02]  /*2d5a0*/  FMUL R11, R225, R2.reuse ;  /* 0x00000002e10b7220 */ /* 0x081fe40000400000 */
[----:B------:R0:W-:Y:S01]  /*2d5b0*/  @P4 STG.E desc[UR44][R4.64+0x180], R9 ;  /* 0x0001800904004986 */ /* 0x0001e2000c10192c */
[----:B------:R-:W-:Y:S01]  /*2d5c0*/  ISETP.GT.AND P4, PT, R0, 0x68, P3 ;  /* 0x000000680000780c */ /* 0x000fe20001f84270 */
[-C--:B------:R-:W-:Y:S01]  /*2d5d0*/  FMUL R15, R224, R2.reuse ;  /* 0x00000002e00f7220 */ /* 0x080fe20000400000 */
[-C--:B-1----:R-:W-:Y:S01]  /*2d5e0*/  FMUL R13, R223, R2.reuse ;  /* 0x00000002df0d7220 */ /* 0x082fe20000400000 */
[----:B------:R-:W-:Y:S01]  /*2d5f0*/  F2FP.TF32.F32.PACK_B R11, R11 ;  /* 0x0000000bff0b723e */ /* 0x000fe200024050ff */
[----:B--2---:R-:W-:-:S02]  /*2d600*/  FMUL R3, R222, R2 ;  /* 0x00000002de037220 */ /* 0x004fc40000400000 */
[----:B------:R-:W-:Y:S02]  /*2d610*/  F2FP.TF32.F32.PACK_B R15, R15 ;  /* 0x0000000fff0f723e */ /* 0x000fe400024050ff */
[----:B------:R-:W-:Y:S02]  /*2d620*/  F2FP.TF32.F32.PACK_B R13, R13 ;  /* 0x0000000dff0d723e */ /* 0x000fe400024050ff */
[----:B------:R-:W-:Y:S01]  /*2d630*/  F2FP.TF32.F32.PACK_B R3, R3 ;  /* 0x00000003ff03723e */ /* 0x000fe200024050ff */
[----:B------:R1:W-:Y:S01]  /*2d640*/  @P5 STG.E desc[UR44][R4.64+0x184], R11 ;  /* 0x0001840b04005986 */ /* 0x0003e2000c10192c */
[----:B------:R-:W-:-:S03]  /*2d650*/  ISETP.GT.AND P5, PT, R0, 0x69, P3 ;  /* 0x000000690000780c */ /* 0x000fc60001fa4270 */
[----:B------:R-:W-:Y:S01]  /*2d660*/  @P0 STG.E desc[UR44][R6.64+0x180], R15 ;  /* 0x0001800f06000986 */ /* 0x000fe2000c10192c */
[C---:B------:R-:W-:Y:S01]  /*2d670*/  ISETP.GT.AND P0, PT, R0.reuse, 0x68, P2 ;  /* 0x000000680000780c */ /* 0x040fe20001704270 */
[-C--:B0-----:R-:W-:Y:S02]  /*2d680*/  FMUL R9, R221, R2.reuse ;  /* 0x00000002dd097220 */ /* 0x081fe40000400000 */
[----:B------:R0:W-:Y:S01]  /*2d690*/  @P1 STG.E desc[UR44][R6.64+0x184], R13 ;  /* 0x0001840d06001986 */ /* 0x0001e2000c10192c */
[----:B------:R-:W-:Y:S01]  /*2d6a0*/  ISETP.GT.AND P1, PT, R0, 0x69, P2 ;  /* 0x000000690000780c */ /* 0x000fe20001724270 */
[-C--:B------:R-:W-:Y:S02]  /*2d6b0*/  FMUL R19, R220, R2.reuse ;  /* 0x00000002dc137220 */ /* 0x080fe40000400000 */
[----:B------:R2:W-:Y:S01]  /*2d6c0*/  @P4 STG.E desc[UR44][R4.64+0x1a0], R3 ;  /* 0x0001a00304004986 */ /* 0x0005e2000c10192c */
[----:B------:R-:W-:Y:S01]  /*2d6d0*/  ISETP.GT.AND P4, PT, R0, 0x70, P3 ;  /* 0x000000700000780c */ /* 0x000fe20001f84270 */
[----:B-1----:R-:W-:Y:S01]  /*2d6e0*/  FMUL R11, R219, R2 ;  /* 0x00000002db0b7220 */ /* 0x002fe20000400000 */
[----:B------:R-:W-:-:S02]  /*2d6f0*/  F2FP.TF32.F32.PACK_B R9, R9 ;  /* 0x00000009ff09723e */ /* 0x000fc400024050ff */
[----:B------:R-:W-:Y:S01]  /*2d700*/  F2FP.TF32.F32.PACK_B R19, R19 ;  /* 0x00000013ff13723e */ /* 0x000fe200024050ff */
[-C--:B0-----:R-:W-:Y:S01]  /*2d710*/  FMUL R13, R218, R2.reuse ;  /* 0x00000002da0d7220 */ /* 0x081fe20000400000 */
[----:B------:R-:W-:Y:S01]  /*2d720*/  F2FP.TF32.F32.PACK_B R11, R11 ;  /* 0x0000000bff0b723e */ /* 0x000fe200024050ff */
[----:B------:R0:W-:Y:S03]  /*2d730*/  @P5 STG.E desc[UR44][R4.64+0x1a4], R9 ;  /* 0x0001a40904005986 */ /* 0x0001e6000c10192c */
[----:B------:R-:W-:Y:S01]  /*2d740*/  F2FP.TF32.F32.PACK_B R13, R13 ;  /* 0x0000000dff0d723e */ /* 0x000fe200024050ff */
[----:B------:R-:W-:Y:S01]  /*2d750*/  @P0 STG.E desc[UR44][R6.64+0x1a0], R19 ;  /* 0x0001a01306000986 */ /* 0x000fe2000c10192c */
[C---:B------:R-:W-:Y:S02]  /*2d760*/  ISETP.GT.AND P5, PT, R0.reuse, 0x71, P3 ;  /* 0x000000710000780c */ /* 0x040fe40001fa4270 */
[C---:B------:R-:W-:Y:S01]  /*2d770*/  ISETP.GT.AND P0, PT, R0.reuse, 0x70, P2 ;  /* 0x000000700000780c */ /* 0x040fe20001704270 */
[----:B------:R1:W-:Y:S01]  /*2d780*/  @P1 STG.E desc[UR44][R6.64+0x1a4], R11 ;  /* 0x0001a40b06001986 */ /* 0x0003e2000c10192c */
[----:B------:R-:W-:Y:S01]  /*2d790*/  ISETP.GT.AND P1, PT, R0, 0x71, P2 ;  /* 0x000000710000780c */ /* 0x000fe20001724270 */
[----:B--2---:R-:W-:-:S02]  /*2d7a0*/  FMUL R3, R217, R2 ;  /* 0x00000002d9037220 */ /* 0x004fc40000400000 */
[----:B------:R2:W-:Y:S01]  /*2d7b0*/  @P4 STG.E desc[UR44][R4.64+0x1c0], R13 ;  /* 0x0001c00d04004986 */ /* 0x0005e2000c10192c */
[----:B------:R-:W-:Y:S01]  /*2d7c0*/  ISETP.GT.AND P4, PT, R0, 0x78, P3 ;  /* 0x000000780000780c */ /* 0x000fe20001f84270 */
[-C--:B------:R-:W-:Y:S01]  /*2d7d0*/  FMUL R15, R216, R2.reuse ;  /* 0x00000002d80f7220 */ /* 0x080fe20000400000 */
[-C--:B0-----:R-:W-:Y:S01]  /*2d7e0*/  FMUL R9, R215, R2.reuse ;  /* 0x00000002d7097220 */ /* 0x081fe20000400000 */
[----:B------:R-:W-:Y:S01]  /*2d7f0*/  F2FP.TF32.F32.PACK_B R3, R3 ;  /* 0x00000003ff03723e */ /* 0x000fe200024050ff */
[----:B-1----:R-:W-:Y:S02]  /*2d800*/  FMUL R11, R214, R2 ;  /* 0x00000002d60b7220 */ /* 0x002fe40000400000 */
[----:B------:R-:W-:Y:S02]  /*2d810*/  F2FP.TF32.F32.PACK_B R15, R15 ;  /* 0x0000000fff0f723e */ /* 0x000fe400024050ff */
[----:B------:R-:W-:Y:S02]  /*2d820*/  F2FP.TF32.F32.PACK_B R9, R9 ;  /* 0x00000009ff09723e */ /* 0x000fe400024050ff */
[----:B------:R-:W-:Y:S01]  /*2d830*/  F2FP.TF32.F32.PACK_B R11, R11 ;  /* 0x0000000bff0b723e */ /* 0x000fe200024050ff */
[----:B------:R0:W-:Y:S01]  /*2d840*/  @P5 STG.E desc[UR44][R4.64+0x1c4], R3 ;  /* 0x0001c40304005986 */ /* 0x0001e2000c10192c */
[----:B------:R-:W-:-:S03]  /*2d850*/  ISETP.GT.AND P5, PT, R0, 0x79, P3 ;  /* 0x000000790000780c */ /* 0x000fc60001fa4270 */
[----:B------:R-:W-:Y:S01]  /*2d860*/  @P0 STG.E desc[UR44][R6.64+0x1c0], R15 ;  /* 0x0001c00f06000986 */ /* 0x000fe2000c10192c */
[C---:B------:R-:W-:Y:S01]  /*2d870*/  ISETP.GT.AND P0, PT, R0.reuse, 0x78, P2 ;  /* 0x000000780000780c */ /* 0x040fe20001704270 */
[-C--:B--2---:R-:W-:Y:S02]  /*2d880*/  FMUL R13, R213, R2.reuse ;  /* 0x00000002d50d7220 */ /* 0x084fe40000400000 */
[----:B------:R1:W-:Y:S01]  /*2d890*/  @P1 STG.E desc[UR44][R6.64+0x1c4], R9 ;  /* 0x0001c40906001986 */ /* 0x0003e2000c10192c */
[----:B------:R-:W-:Y:S01]  /*2d8a0*/  ISETP.GT.AND P1, PT, R0, 0x79, P2 ;  /* 0x000000790000780c */ /* 0x000fe20001724270 */
[-C--:B------:R-:W-:Y:S02]  /*2d8b0*/  FMUL R19, R212, R2.reuse ;  /* 0x00000002d4137220 */ /* 0x080fe40000400000 */
[----:B------:R2:W-:Y:S01]  /*2d8c0*/  @P4 STG.E desc[UR44][R4.64+0x1e0], R11 ;  /* 0x0001e00b04004986 */ /* 0x0005e2000c10192c */
[----:B------:R-:W-:Y:S01]  /*2d8d0*/  ISETP.GT.AND P4, PT, R0, 0x80, P3 ;  /* 0x000000800000780c */ /* 0x000fe20001f84270 */
[----:B0-----:R-:W-:Y:S01]  /*2d8e0*/  FMUL R3, R211, R2 ;  /* 0x00000002d3037220 */ /* 0x001fe20000400000 */
[----:B------:R-:W-:-:S02]  /*2d8f0*/  F2FP.TF32.F32.PACK_B R13, R13 ;  /* 0x0000000dff0d723e */ /* 0x000fc400024050ff */
[----:B------:R-:W-:Y:S01]  /*2d900*/  F2FP.TF32.F32.PACK_B R19, R19 ;  /* 0x00000013ff13723e */ /* 0x000fe200024050ff */
[-C--:B-1----:R-:W-:Y:S01]  /*2d910*/  FMUL R9, R210, R2.reuse ;  /* 0x00000002d2097220 */ /* 0x082fe20000400000 */
        /* <DEDUP_REMOVED lines=204> */
[----:B------:R-:W-:Y:S01]  /*2e5e0*/  ISETP.GT.AND P6, PT, R0, 0xe9, P3 ;  /* 0x000000e90000780c */ /* 0x000fe20001fc4270 */
[-C--:B0-----:R-:W-:Y:S01]  /*2e5f0*/  FMUL R13, R159, R2.reuse ;  /* 0x000000029f0d7220 */ /* 0x081fe20000400000 */
[----:B------:R-:W-:Y:S01]  /*2e600*/  F2FP.TF32.F32.PACK_B R11, R11 ;  /* 0x0000000bff0b723e */ /* 0x000fe200024050ff */
[-C--:B-1----:R-:W-:Y:S01]  /*2e610*/  FMUL R3, R157, R2.reuse ;  /* 0x000000029d037220 */ /* 0x082fe20000400000 */
[----:B------:R-:W-:Y:S01]  /*2e620*/  F2FP.TF32.F32.PACK_B R15, R15 ;  /* 0x0000000fff0f723e */ /* 0x000fe200024050ff */
[----:B--2---:R-:W-:Y:S01]  /*2e630*/  FMUL R9, R156, R2 ;  /* 0x000000029c097220 */ /* 0x004fe20000400000 */
[----:B------:R-:W-:Y:S02]  /*2e640*/  F2FP.TF32.F32.PACK_B R13, R13 ;  /* 0x0000000dff0d723e */ /* 0x000fe400024050ff */
[----:B------:R-:W-:Y:S01]  /*2e650*/  F2FP.TF32.F32.PACK_B R3, R3 ;  /* 0x00000003ff03723e */ /* 0x000fe200024050ff */
[----:B------:R0:W-:Y:S01]  /*2e660*/  @P5 STG.E desc[UR44][R4.64+0x384], R11 ;  /* 0x0003840b04005986 */ /* 0x0001e2000c10192c */
[----:B------:R-:W-:-:S03]  /*2e670*/  F2FP.TF32.F32.PACK_B R9, R9 ;  /* 0x00000009ff09723e */ /* 0x000fc600024050ff */
[----:B------:R-:W-:Y:S01]  /*2e680*/  @P0 STG.E desc[UR44][R6.64+0x380], R15 ;  /* 0x0003800f06000986 */ /* 0x000fe2000c10192c */
[----:B------:R-:W-:-:S03]  /*2e690*/  ISETP.GT.AND P0, PT, R0, 0xe8, P2 ;  /* 0x000000e80000780c */ /* 0x000fc60001704270 */
[----:B------:R1:W-:Y:S01]  /*2e6a0*/  @P1 STG.E desc[UR44][R6.64+0x384], R13 ;  /* 0x0003840d06001986 */ /* 0x0003e2000c10192c */
[----:B------:R-:W-:-:S03]  /*2e6b0*/  ISETP.GT.AND P5, PT, R0, 0xe9, P2 ;  /* 0x000000e90000780c */ /* 0x000fc600017a4270 */
[----:B------:R2:W-:Y:S01]  /*2e6c0*/  @P4 STG.E desc[UR44][R4.64+0x3a0], R3 ;  /* 0x0003a00304004986 */ /* 0x0005e2000c10192c */
[-C--:B------:R-:W-:Y:S01]  /*2e6d0*/  FMUL R19, R155, R2.reuse ;  /* 0x000000029b137220 */ /* 0x080fe20000400000 */
[C---:B------:R-:W-:Y:S02]  /*2e6e0*/  ISETP.GT.AND P4, PT, R0.reuse, 0xf1, P3 ;  /* 0x000000f10000780c */ /* 0x040fe40001f84270 */
[----:B------:R3:W-:Y:S01]  /*2e6f0*/  @P6 STG.E desc[UR44][R4.64+0x3a4], R9 ;  /* 0x0003a40904006986 */ /* 0x0007e2000c10192c */
[----:B------:R-:W-:Y:S01]  /*2e700*/  ISETP.GT.AND P6, PT, R0, 0xf0, P3 ;  /* 0x000000f00000780c */ /* 0x000fe20001fc4270 */
[-C--:B0-----:R-:W-:Y:S01]  /*2e710*/  FMUL R11, R154, R2.reuse ;  /* 0x000000029a0b7220 */ /* 0x081fe20000400000 */
[-C--:B-1----:R-:W-:Y:S01]  /*2e720*/  FMUL R13, R153, R2.reuse ;  /* 0x00000002990d7220 */ /* 0x082fe20000400000 */
[----:B------:R-:W-:Y:S01]  /*2e730*/  F2FP.TF32.F32.PACK_B R19, R19 ;  /* 0x00000013ff13723e */ /* 0x000fe200024050ff */
[----:B--2---:R-:W-:Y:S02]  /*2e740*/  FMUL R3, R23, R2 ;  /* 0x0000000217037220 */ /* 0x004fe40000400000 */
[----:B------:R-:W-:-:S02]  /*2e750*/  F2FP.TF32.F32.PACK_B R11, R11 ;  /* 0x0000000bff0b723e */ /* 0x000fc400024050ff */
[----:B------:R-:W-:Y:S02]  /*2e760*/  F2FP.TF32.F32.PACK_B R13, R13 ;  /* 0x0000000dff0d723e */ /* 0x000fe400024050ff */
[----:B------:R-:W-:Y:S01]  /*2e770*/  F2FP.TF32.F32.PACK_B R3, R3 ;  /* 0x00000003ff03723e */ /* 0x000fe200024050ff */
[----:B------:R0:W-:Y:S04]  /*2e780*/  @P0 STG.E desc[UR44][R6.64+0x3a0], R19 ;  /* 0x0003a01306000986 */ /* 0x0001e8000c10192c */
[----:B------:R1:W-:Y:S04]  /*2e790*/  @P5 STG.E desc[UR44][R6.64+0x3a4], R11 ;  /* 0x0003a40b06005986 */ /* 0x0003e8000c10192c */
[----:B------:R-:W-:Y:S01]  /*2e7a0*/  @P6 STG.E desc[UR44][R4.64+0x3c0], R13 ;  /* 0x0003c00d04006986 */ /* 0x000fe2000c10192c */
[----:B------:R-:W-:-:S03]  /*2e7b0*/  ISETP.GT.AND P6, PT, R0, 0xf0, P2 ;  /* 0x000000f00000780c */ /* 0x000fc600017c4270 */
[----:B------:R2:W-:Y:S01]  /*2e7c0*/  @P4 STG.E desc[UR44][R4.64+0x3c4], R3 ;  /* 0x0003c40304004986 */ /* 0x0005e2000c10192c */
[C---:B------:R-:W-:Y:S02]  /*2e7d0*/  ISETP.GT.AND P4, PT, R0.reuse, 0xf8, P3 ;  /* 0x000000f80000780c */ /* 0x040fe40001f84270 */
[C---:B------:R-:W-:Y:S02]  /*2e7e0*/  ISETP.GT.AND P3, PT, R0.reuse, 0xf9, P3 ;  /* 0x000000f90000780c */ /* 0x040fe40001f64270 */
[----:B------:R-:W-:Y:S01]  /*2e7f0*/  ISETP.GT.AND P5, PT, R0, 0xf1, P2 ;  /* 0x000000f10000780c */ /* 0x000fe200017a4270 */
[-C--:B---3--:R-:W-:Y:S01]  /*2e800*/  FMUL R9, R22, R2.reuse ;  /* 0x0000000216097220 */ /* 0x088fe20000400000 */
[-C--:B------:R-:W-:Y:S01]  /*2e810*/  FMUL R15, R21, R2.reuse ;  /* 0x00000002150f7220 */ /* 0x080fe20000400000 */
[-C--:B0-----:R-:W-:Y:S01]  /*2e820*/  FMUL R19, R20, R2.reuse ;  /* 0x0000000214137220 */ /* 0x081fe20000400000 */
[----:B------:R-:W-:Y:S01]  /*2e830*/  FMUL R21, R18, R2 ;  /* 0x0000000212157220 */ /* 0x000fe20000400000 */
[----:B------:R-:W-:Y:S01]  /*2e840*/  USHF.L.U32 UR12, UR8, 0x9, URZ ;  /* 0x00000009080c7899 */ /* 0x000fe2000800063f */
[----:B------:R-:W-:-:S02]  /*2e850*/  F2FP.TF32.F32.PACK_B R9, R9 ;  /* 0x00000009ff09723e */ /* 0x000fc400024050ff */
[----:B------:R-:W-:Y:S02]  /*2e860*/  F2FP.TF32.F32.PACK_B R15, R15 ;  /* 0x0000000fff0f723e */ /* 0x000fe400024050ff */
[----:B------:R-:W-:Y:S01]  /*2e870*/  F2FP.TF32.F32.PACK_B R19, R19 ;  /* 0x00000013ff13723e */ /* 0x000fe200024050ff */
[----:B------:R-:W-:Y:S01]  /*2e880*/  USHF.L.U64.HI UR11, UR8, 0x9, UR9 ;  /* 0x00000009080b7899 */ /* 0x000fe20008010209 */
[----:B------:R-:W-:Y:S01]  /*2e890*/  F2FP.TF32.F32.PACK_B R21, R21 ;  /* 0x00000015ff15723e */ /* 0x000fe200024050ff */
[----:B-1----:R-:W-:Y:S01]  /*2e8a0*/  @P3 IMAD.MOV.U32 R11, RZ, RZ, R5 ;  /* 0x000000ffff0b3224 */ /* 0x002fe200078e0005 */
[----:B------:R-:W-:Y:S01]  /*2e8b0*/  @P3 MOV R10, R4 ;  /* 0x00000004000a3202 */ /* 0x000fe20000000f00 */
[----:B------:R0:W-:Y:S01]  /*2e8c0*/  @P6 STG.E desc[UR44][R6.64+0x3c0], R9 ;  /* 0x0003c00906006986 */ /* 0x0001e2000c10192c */
[----:B--2---:R-:W-:-:S03]  /*2e8d0*/  IMAD.U32 R3, RZ, RZ, UR12 ;  /* 0x0000000cff037e24 */ /* 0x004fc6000f8e00ff */
[----:B------:R-:W-:Y:S01]  /*2e8e0*/  @P5 STG.E desc[UR44][R6.64+0x3c4], R15 ;  /* 0x0003c40f06005986 */ /* 0x000fe2000c10192c */
[----:B------:R-:W-:-:S03]  /*2e8f0*/  ISETP.GT.AND P1, PT, R158, 0x80, PT ;  /* 0x000000809e00780c */ /* 0x000fc60003f24270 */
[----:B------:R1:W-:Y:S01]  /*2e900*/  @P4 STG.E desc[UR44][R4.64+0x3e0], R19 ;  /* 0x0003e01304004986 */ /* 0x0003e2000c10192c */
[C---:B------:R-:W-:Y:S02]  /*2e910*/  ISETP.GT.AND P4, PT, R0.reuse, 0xf8, P2 ;  /* 0x000000f80000780c */ /* 0x040fe40001784270 */
[----:B------:R-:W-:Y:S01]  /*2e920*/  ISETP.GT.AND P2, PT, R0, 0xf9, P2 ;  /* 0x000000f90000780c */ /* 0x000fe20001744270 */
[----:B------:R2:W-:Y:S01]  /*2e930*/  @P3 STG.E desc[UR44][R10.64+0x3e4], R21 ;  /* 0x0003e4150a003986 */ /* 0x0005e2000c10192c */
[----:B0-----:R-:W-:Y:S01]  /*2e940*/  MOV R9, UR11 ;  /* 0x0000000b00097c02 */ /* 0x001fe20008000f00 */
[-C--:B------:R-:W-:Y:S01]  /*2e950*/  FMUL R23, R14, R2.reuse ;  /* 0x000000020e177220 */ /* 0x080fe20000400000 */
[----:B------:R-:W-:Y:S01]  /*2e960*/  IADD3 R8, P3, P6, R4, UR5, R3 ;  /* 0x0000000504087c10 */ /* 0x000fe2000fe7e003 */
[-C--:B------:R-:W-:Y:S01]  /*2e970*/  FMUL R13, R12, R2.reuse ;  /* 0x000000020c0d7220 */ /* 0x080fe20000400000 */
[----:B------:R-:W-:Y:S02]  /*2e980*/  ISETP.GT.AND P5, PT, R0, RZ, P1 ;  /* 0x000000ff0000720c */ /* 0x000fe40000fa4270 */
[----:B------:R-:W-:Y:S01]  /*2e990*/  IADD3.X R9, R5, UR4, R9, P3, P6 ;  /* 0x0000000405097c10 */ /* 0x000fe20009fec409 */
[----:B------:R-:W-:Y:S01]  /*2e9a0*/  FMUL R3, R24, R2 ;  /* 0x0000000218037220 */ /* 0x000fe20000400000 */
[----:B------:R-:W-:-:S02]  /*2e9b0*/  ISETP.GT.AND P3, PT, R0, 0x1, P1 ;  /* 0x000000010000780c */ /* 0x000fc40000f64270 */
[----:B------:R-:W-:Y:S01]  /*2e9c0*/  F2FP.TF32.F32.PACK_B R23, R23 ;  /* 0x00000017ff17723e */ /* 0x000fe200024050ff */
[----:B------:R-:W-:Y:S01]  /*2e9d0*/  FMUL R25, R25, R2 ;  /* 0x0000000219197220 */ /* 0x000fe20000400000 */
[----:B-1----:R-:W-:Y:S02]  /*2e9e0*/  IADD3 R4, P6, R4, UR12, RZ ;  /* 0x0000000c04047c10 */ /* 0x002fe4000ffde0ff */
[----:B------:R-:W-:Y:S02]  /*2e9f0*/  F2FP.TF32.F32.PACK_B R13, R13 ;  /* 0x0000000dff0d723e */ /* 0x000fe400024050ff */
[----:B------:R-:W-:Y:S01]  /*2ea00*/  ISETP.GT.AND P0, PT, R158, 0x88, PT ;  /* 0x000000889e00780c */ /* 0x000fe20003f04270 */
[----:B------:R-:W-:Y:S01]  /*2ea10*/  @P4 STG.E desc[UR44][R6.64+0x3e0], R23 ;  /* 0x0003e01706004986 */ /* 0x000fe2000c10192c */
[----:B------:R-:W-:Y:S02]  /*2ea20*/  IADD3.X R5, R5, UR11, RZ, P6, !PT ;  /* 0x0000000b05057c10 */ /* 0x000fe4000b7fe4ff */
[----:B------:R-:W-:Y:S01]  /*2ea30*/  F2FP.TF32.F32.PACK_B R3, R3 ;  /* 0x00000003ff03723e */ /* 0x000fe200024050ff */
[----:B------:R-:W-:Y:S01]  /*2ea40*/  @P2 STG.E desc[UR44][R6.64+0x3e4], R13 ;  /* 0x0003e40d06002986 */ /* 0x000fe2000c10192c */
[----:B------:R-:W-:-:S02]  /*2ea50*/  F2FP.TF32.F32.PACK_B R25, R25 ;  /* 0x00000019ff19723e */ /* 0x000fc400024050ff */
[----:B------:R-:W-:Y:S01]  /*2ea60*/  ISETP.GT.AND P2, PT, R0, RZ, P0 ;  /* 0x000000ff0000720c */ /* 0x000fe20000744270 */
[----:B------:R0:W-:Y:S01]  /*2ea70*/  @P5 STG.E desc[UR44][R4.64], R3 ;  /* 0x0000000304005986 */ /* 0x0001e2000c10192c */
[-C--:B------:R-:W-:Y:S01]  /*2ea80*/  FMUL R15, R26, R2.reuse ;  /* 0x000000021a0f7220 */ /* 0x080fe20000400000 */
[----:B------:R-:W-:Y:S02]  /*2ea90*/  ISETP.GT.AND P4, PT, R0, 0x1, P0 ;  /* 0x000000010000780c */ /* 0x000fe40000784270 */
[----:B--2---:R-:W-:Y:S01]  /*2eaa0*/  IADD3 R10, P5, R4, UR5, RZ ;  /* 0x00000005040a7c10 */ /* 0x004fe2000ffbe0ff */
[----:B------:R-:W-:Y:S01]  /*2eab0*/  @P3 STG.E desc[UR44][R4.64+0x4], R25 ;  /* 0x0000041904003986 */ /* 0x000fe2000c10192c */
[----:B------:R-:W-:Y:S01]  /*2eac0*/  ISETP.GT.AND P3, PT, R0, 0x8, P1 ;  /* 0x000000080000780c */ /* 0x000fe20000f64270 */
[-C--:B------:R-:W-:Y:S01]  /*2ead0*/  FMUL R27, R27, R2.reuse ;  /* 0x000000021b1b7220 */ /* 0x080fe20000400000 */
[----:B------:R-:W-:Y:S02]  /*2eae0*/  F2FP.TF32.F32.PACK_B R15, R15 ;  /* 0x0000000fff0f723e */ /* 0x000fe400024050ff */
[----:B------:R-:W-:Y:S01]  /*2eaf0*/  IADD3.X R11, R5, UR4, RZ, P5, !PT ;  /* 0x00000004050b7c10 */ /* 0x000fe2000affe4ff */
[----:B0-----:R-:W-:Y:S01]  /*2eb00*/  FMUL R3, R28, R2 ;  /* 0x000000021c037220 */ /* 0x001fe20000400000 */
[----:B------:R-:W-:-:S02]  /*2eb10*/  F2FP.TF32.F32.PACK_B R27, R27 ;  /* 0x0000001bff1b723e */ /* 0x000fc400024050ff */
[C---:B------:R-:W-:Y:S01]  /*2eb20*/  ISETP.GT.AND P5, PT, R0.reuse, 0x9, P1 ;  /* 0x000000090000780c */ /* 0x040fe20000fa4270 */
[----:B------:R-:W-:Y:S01]  /*2eb30*/  @P2 STG.E desc[UR44][R10.64], R15 ;  /* 0x0000000f0a002986 */ /* 0x000fe2000c10192c */
[----:B------:R-:W-:Y:S02]  /*2eb40*/  F2FP.TF32.F32.PACK_B R3, R3 ;  /* 0x00000003ff03723e */ /* 0x000fe400024050ff */
[----:B------:R-:W-:Y:S01]  /*2eb50*/  ISETP.GT.AND P2, PT, R0, 0x8, P0 ;  /* 0x000000080000780c */ /* 0x000fe20000744270 */
[-C--:B------:R-:W-:Y:S01]  /*2eb60*/  FMUL R29, R29, R2.reuse ;  /* 0x000000021d1d7220 */ /* 0x080fe20000400000 */
[----:B------:R0:W-:Y:S01]  /*2eb70*/  @P4 STG.E desc[UR44][R10.64+0x4], R27 ;  /* 0x0000041b0a004986 */ /* 0x0001e2000c10192c */
[----:B------:R-:W-:Y:S01]  /*2eb80*/  FMUL R13, R30, R2 ;  /* 0x000000021e0d7220 */ /* 0x000fe20000400000 */
[----:B------:R-:W-:Y:S02]  /*2eb90*/  IADD3 R6, P4, R4, UR5, RZ ;  /* 0x0000000504067c10 */ /* 0x000fe4000ff9e0ff */
[----:B------:R1:W-:Y:S01]  /*2eba0*/  @P3 STG.E desc[UR44][R4.64+0x20], R3 ;  /* 0x0000200304003986 */ /* 0x0003e2000c10192c */
[----:B------:R-:W-:-:S02]  /*2ebb0*/  ISETP.GT.AND P3, PT, R0, 0x9, P0 ;  /* 0x000000090000780c */ /* 0x000fc40000764270 */
[----:B------:R-:W-:Y:S01]  /*2ebc0*/  F2FP.TF32.F32.PACK_B R29, R29 ;  /* 0x0000001dff1d723e */ /* 0x000fe200024050ff */
[----:B------:R-:W-:Y:S01]  /*2ebd0*/  FMUL R31, R31, R2 ;  /* 0x000000021f1f7220 */ /* 0x000fe20000400000 */
[----:B------:R-:W-:Y:S02]  /*2ebe0*/  F2FP.TF32.F32.PACK_B R13, R13 ;  /* 0x0000000dff0d723e */ /* 0x000fe400024050ff */
[----:B------:R-:W-:Y:S01]  /*2ebf0*/  IADD3.X R7, R5, UR4, RZ, P4, !PT ;  /* 0x0000000405077c10 */ /* 0x000fe2000a7fe4ff */
[----:B------:R-:W-:Y:S01]  /*2ec00*/  @P5 STG.E desc[UR44][R4.64+0x24], R29 ;  /* 0x0000241d04005986 */ /* 0x000fe2000c10192c */
[----:B------:R-:W-:-:S03]  /*2ec10*/  F2FP.TF32.F32.PACK_B R31, R31 ;  /* 0x0000001fff1f723e */ /* 0x000fc600024050ff */
[----:B------:R2:W-:Y:S01]  /*2ec20*/  @P2 STG.E desc[UR44][R6.64+0x20], R13 ;  /* 0x0000200d06002986 */ /* 0x0005e2000c10192c */
[C---:B------:R-:W-:Y:S02]  /*2ec30*/  ISETP.GT.AND P2, PT, R0.reuse, 0x10, P0 ;  /* 0x000000100000780c */ /* 0x040fe40000744270 */
[C---:B------:R-:W-:Y:S01]  /*2ec40*/  ISETP.GT.AND P4, PT, R0.reuse, 0x10, P1 ;  /* 0x000000100000780c */ /* 0x040fe20000f84270 */
[----:B------:R-:W-:Y:S01]  /*2ec50*/  @P3 STG.E desc[UR44][R8.64+0x24], R31 ;  /* 0x0000241f08003986 */ /* 0x000fe2000c10192c */
[----:B------:R-:W-:Y:S01]  /*2ec60*/  ISETP.GT.AND P5, PT, R0, 0x11, P1 ;  /* 0x000000110000780c */ /* 0x000fe20000fa4270 */
[-C--:B0-----:R-:W-:Y:S01]  /*2ec70*/  FMUL R11, R32, R2.reuse ;  /* 0x00000002200b7220 */ /* 0x081fe20000400000 */
[----:B------:R-:W-:Y:S01]  /*2ec80*/  ISETP.GT.AND P3, PT, R0, 0x11, P0 ;  /* 0x000000110000780c */ /* 0x000fe20000764270 */
[-C--:B------:R-:W-:Y:S01]  /*2ec90*/  FMUL R33, R33, R2.reuse ;  /* 0x0000000221217220 */ /* 0x080fe20000400000 */
[----:B-1----:R-:W-:Y:S02]  /*2eca0*/  FMUL R3, R34, R2 ;  /* 0x0000000222037220 */ /* 0x002fe40000400000 */
[----:B------:R-:W-:-:S02]  /*2ecb0*/  F2FP.TF32.F32.PACK_B R11, R11 ;  /* 0x0000000bff0b723e */ /* 0x000fc400024050ff */
[----:B------:R-:W-:Y:S01]  /*2ecc0*/  F2FP.TF32.F32.PACK_B R33, R33 ;  /* 0x00000021ff21723e */ /* 0x000fe200024050ff */
[----:B--2---:R-:W-:Y:S01]  /*2ecd0*/  @P2 IMAD.MOV.U32 R6, RZ, RZ, R8 ;  /* 0x000000ffff062224 */ /* 0x004fe200078e0008 */
[----:B------:R-:W-:Y:S01]  /*2ece0*/  F2FP.TF32.F32.PACK_B R3, R3 ;  /* 0x00000003ff03723e */ /* 0x000fe200024050ff */
[----:B------:R-:W-:Y:S01]  /*2ecf0*/  FMUL R35, R35, R2 ;  /* 0x0000000223237220 */ /* 0x000fe20000400000 */
[----:B------:R-:W-:Y:S01]  /*2ed00*/  @P2 MOV R7, R9 ;  /* 0x0000000900072202 */ /* 0x000fe20000000f00 */
[----:B------:R-:W-:Y:S04]  /*2ed10*/  @P4 STG.E desc[UR44][R4.64+0x40], R11 ;  /* 0x0000400b04004986 */ /* 0x000fe8000c10192c */
[----:B------:R-:W-:Y:S01]  /*2ed20*/  @P5 STG.E desc[UR44][R4.64+0x44], R33 ;  /* 0x0000442104005986 */ /* 0x000fe2000c10192c */
[----:B------:R-:W-:-:S03]  /*2ed30*/  F2FP.TF32.F32.PACK_B R35, R35 ;  /* 0x00000023ff23723e */ /* 0x000fc600024050ff */
[----:B------:R0:W-:Y:S01]  /*2ed40*/  @P2 STG.E desc[UR44][R6.64+0x40], R3 ;  /* 0x0000400306002986 */ /* 0x0001e2000c10192c */
[C---:B------:R-:W-:Y:S02]  /*2ed50*/  ISETP.GT.AND P2, PT, R0.reuse, 0x18, P0 ;  /* 0x000000180000780c */ /* 0x040fe40000744270 */
[C---:B------:R-:W-:Y:S02]  /*2ed60*/  ISETP.GT.AND P4, PT, R0.reuse, 0x18, P1 ;  /* 0x000000180000780c */ /* 0x040fe40000f84270 */
[----:B------:R-:W-:Y:S01]  /*2ed70*/  ISETP.GT.AND P5, PT, R0, 0x19, P1 ;  /* 0x000000190000780c */ /* 0x000fe20000fa4270 */
[----:B0-----:R-:W-:Y:S01]  /*2ed80*/  @P3 IMAD.MOV.U32 R6, RZ, RZ, R8 ;  /* 0x000000ffff063224 */ /* 0x001fe200078e0008 */
[----:B------:R-:W-:Y:S01]  /*2ed90*/  @P3 MOV R7, R9 ;  /* 0x0000000900073202 */ /* 0x000fe20000000f00 */
[-C--:B------:R-:W-:Y:S01]  /*2eda0*/  FMUL R13, R36, R2.reuse ;  /* 0x00000002240d7220 */ /* 0x080fe20000400000 */
[----:B------:R-:W-:-:S03]  /*2edb0*/  FMUL R37, R37, R2 ;  /* 0x0000000225257220 */ /* 0x000fc60000400000 */
[----:B------:R0:W-:Y:S01]  /*2edc0*/  @P3 STG.E desc[UR44][R6.64+0x44], R35 ;  /* 0x0000442306003986 */ /* 0x0001e2000c10192c */
[----:B------:R-:W-:Y:S01]  /*2edd0*/  ISETP.GT.AND P3, PT, R0, 0x19, P0 ;  /* 0x000000190000780c */ /* 0x000fe20000764270 */
[-C--:B------:R-:W-:Y:S01]  /*2ede0*/  FMUL R11, R38, R2.reuse ;  /* 0x00000002260b7220 */ /* 0x080fe20000400000 */
[----:B------:R-:W-:Y:S02]  /*2edf0*/  F2FP.TF32.F32.PACK_B R13, R13 ;  /* 0x0000000dff0d723e */ /* 0x000fe400024050ff */
[----:B------:R-:W-:Y:S01]  /*2ee00*/  F2FP.TF32.F32.PACK_B R37, R37 ;  /* 0x00000025ff25723e */ /* 0x000fe200024050ff */
[----:B------:R-:W-:Y:S01]  /*2ee10*/  FMUL R39, R39, R2 ;  /* 0x0000000227277220 */ /* 0x000fe20000400000 */
[----:B------:R-:W-:Y:S01]  /*2ee20*/  F2FP.TF32.F32.PACK_B R11, R11 ;  /* 0x0000000bff0b723e */ /* 0x000fe200024050ff */
[----:B------:R-:W-:Y:S01]  /*2ee30*/  @P4 STG.E desc[UR44][R4.64+0x60], R13 ;  /* 0x0000600d04004986 */ /* 0x000fe2000c10192c */
[----:B0-----:R-:W-:Y:S01]  /*2ee40*/  @P2 IMAD.MOV.U32 R6, RZ, RZ, R8 ;  /* 0x000000ffff062224 */ /* 0x001fe200078e0008 */
[----:B------:R-:W-:-:S02]  /*2ee50*/  @P2 MOV R7, R9 ;  /* 0x0000000900072202 */ /* 0x000fc40000000f00 */
        /* <DEDUP_REMOVED lines=406> */
[-C--:B------:R-:W-:Y:S01]  /*307c0*/  FMUL R13, R120, R2.reuse ;  /* 0x00000002780d7220 */ /* 0x080fe20000400000 */
[----:B0-----:R-:W-:Y:S01]  /*307d0*/  @P3 IMAD.MOV.U32 R6, RZ, RZ, R8 ;  /* 0x000000ffff063224 */ /* 0x001fe200078e0008 */
[----:B------:R-:W-:Y:S01]  /*307e0*/  @P3 MOV R7, R9 ;  /* 0x0000000900073202 */ /* 0x000fe20000000f00 */
[-C--:B------:R-:W-:Y:S01]  /*307f0*/  FMUL R121, R121, R2.reuse ;  /* 0x0000000279797220 */ /* 0x080fe20000400000 */
[----:B------:R-:W-:-:S03]  /*30800*/  FMUL R11, R122, R2 ;  /* 0x000000027a0b7220 */ /* 0x000fc60000400000 */
[----:B------:R0:W-:Y:S01]  /*30810*/  @P3 STG.E desc[UR44][R6.64+0x2e4], R119 ;  /* 0x0002e47706003986 */ /* 0x0001e2000c10192c */
[----:B------:R-:W-:Y:S02]  /*30820*/  ISETP.GT.AND P3, PT, R0, 0xc1, P0 ;  /* 0x000000c10000780c */ /* 0x000fe40000764270 */
        /* <DEDUP_REMOVED lines=8> */
[----:B------:R-:W-:Y:S01]  /*308b0*/  ISETP.GT.AND P4, PT, R0, 0xc8, P1 ;  /* 0x000000c80000780c */ /* 0x000fe20000f84270 */
[-C--:B------:R-:W-:Y:S01]  /*308c0*/  FMUL R3, R124, R2.reuse ;  /* 0x000000027c037220 */ /* 0x080fe20000400000 */
[----:B------:R-:W-:Y:S01]  /*308d0*/  F2FP.TF32.F32.PACK_B R123, R123 ;  /* 0x0000007bff7b723e */ /* 0x000fe200024050ff */
[----:B------:R0:W-:Y:S01]  /*308e0*/  @P2 STG.E desc[UR44][R6.64+0x300], R11 ;  /* 0x0003000b06002986 */ /* 0x0001e2000c10192c */
[C---:B------:R-:W-:Y:S02]  /*308f0*/  ISETP.GT.AND P2, PT, R0.reuse, 0xc8, P0 ;  /* 0x000000c80000780c */ /* 0x040fe40000744270 */
[----:B------:R-:W-:Y:S01]  /*30900*/  ISETP.GT.AND P5, PT, R0, 0xc9, P1 ;  /* 0x000000c90000780c */ /* 0x000fe20000fa4270 */
[-C--:B------:R-:W-:Y:S01]  /*30910*/  FMUL R125, R125, R2.reuse ;  /* 0x000000027d7d7220 */ /* 0x080fe20000400000 */
[----:B------:R-:W-:Y:S01]  /*30920*/  F2FP.TF32.F32.PACK_B R3, R3 ;  /* 0x00000003ff03723e */ /* 0x000fe200024050ff */
[----:B0-----:R-:W-:Y:S01]  /*30930*/  @P3 IMAD.MOV.U32 R6, RZ, RZ, R8 ;  /* 0x000000ffff063224 */ /* 0x001fe200078e0008 */
[----:B------:R-:W-:Y:S01]  /*30940*/  @P3 MOV R7, R9 ;  /* 0x0000000900073202 */ /* 0x000fe20000000f00 */
[----:B------:R-:W-:-:S04]  /*30950*/  FMUL R13, R126, R2 ;  /* 0x000000027e0d7220 */ /* 0x000fc80000400000 */
[----:B------:R0:W-:Y:S01]  /*30960*/  @P3 STG.E desc[UR44][R6.64+0x304], R123 ;  /* 0x0003047b06003986 */ /* 0x0001e2000c10192c */
[C---:B------:R-:W-:Y:S02]  /*30970*/  ISETP.GT.AND P3, PT, R0.reuse, 0xc9, P0 ;  /* 0x000000c90000780c */ /* 0x040fe40000764270 */
[----:B------:R-:W-:Y:S01]  /*30980*/  F2FP.TF32.F32.PACK_B R125, R125 ;  /* 0x0000007dff7d723e */ /* 0x000fe200024050ff */
[----:B------:R-:W-:Y:S01]  /*30990*/  @P4 STG.E desc[UR44][R4.64+0x320], R3 ;  /* 0x0003200304004986 */ /* 0x000fe2000c10192c */
[----:B------:R-:W-:Y:S01]  /*309a0*/  ISETP.GT.AND P4, PT, R0, 0xd0, P1 ;  /* 0x000000d00000780c */ /* 0x000fe20000f84270 */
[-C--:B------:R-:W-:Y:S01]  /*309b0*/  FMUL R127, R127, R2.reuse ;  /* 0x000000027f7f7220 */ /* 0x080fe20000400000 */
[----:B------:R-:W-:Y:S01]  /*309c0*/  F2FP.TF32.F32.PACK_B R13, R13 ;  /* 0x0000000dff0d723e */ /* 0x000fe200024050ff */
[----:B------:R-:W-:Y:S01]  /*309d0*/  FMUL R11, R128, R2 ;  /* 0x00000002800b7220 */ /* 0x000fe20000400000 */
[----:B0-----:R-:W-:Y:S01]  /*309e0*/  @P2 IMAD.MOV.U32 R6, RZ, RZ, R8 ;  /* 0x000000ffff062224 */ /* 0x001fe200078e0008 */
[----:B------:R-:W-:Y:S01]  /*309f0*/  @P2 MOV R7, R9 ;  /* 0x0000000900072202 */ /* 0x000fe20000000f00 */
[----:B------:R-:W-:Y:S01]  /*30a00*/  @P5 STG.E desc[UR44][R4.64+0x324], R125 ;  /* 0x0003247d04005986 */ /* 0x000fe2000c10192c */
[----:B------:R-:W-:-:S02]  /*30a10*/  ISETP.GT.AND P5, PT, R0, 0xd1, P1 ;  /* 0x000000d10000780c */ /* 0x000fc40000fa4270 */
[----:B------:R-:W-:Y:S01]  /*30a20*/  F2FP.TF32.F32.PACK_B R127, R127 ;  /* 0x0000007fff7f723e */ /* 0x000fe200024050ff */
[----:B------:R0:W-:Y:S01]  /*30a30*/  @P2 STG.E desc[UR44][R6.64+0x320], R13 ;  /* 0x0003200d06002986 */ /* 0x0001e2000c10192c */
[----:B------:R-:W-:Y:S02]  /*30a40*/  F2FP.TF32.F32.PACK_B R11, R11 ;  /* 0x0000000bff0b723e */ /* 0x000fe400024050ff */
[----:B------:R-:W-:Y:S01]  /*30a50*/  ISETP.GT.AND P2, PT, R0, 0xd0, P0 ;  /* 0x000000d00000780c */ /* 0x000fe20000744270 */
[-C--:B------:R-:W-:Y:S01]  /*30a60*/  FMUL R129, R129, R2.reuse ;  /* 0x0000000281817220 */ /* 0x080fe20000400000 */
[----:B0-----:R-:W-:Y:S01]  /*30a70*/  @P3 IMAD.MOV.U32 R6, RZ, RZ, R8 ;  /* 0x000000ffff063224 */ /* 0x001fe200078e0008 */
[----:B------:R-:W-:Y:S01]  /*30a80*/  @P3 MOV R7, R9 ;  /* 0x0000000900073202 */ /* 0x000fe20000000f00 */
[----:B------:R-:W-:Y:S02]  /*30a90*/  FMUL R3, R130, R2 ;  /* 0x0000000282037220 */ /* 0x000fe40000400000 */
[----:B------:R-:W-:-:S02]  /*30aa0*/  F2FP.TF32.F32.PACK_B R129, R129 ;  /* 0x00000081ff81723e */ /* 0x000fc400024050ff */
[----:B------:R0:W-:Y:S04]  /*30ab0*/  @P3 STG.E desc[UR44][R6.64+0x324], R127 ;  /* 0x0003247f06003986 */ /* 0x0001e8000c10192c */
[----:B------:R1:W-:Y:S01]  /*30ac0*/  @P4 STG.E desc[UR44][R4.64+0x340], R11 ;  /* 0x0003400b04004986 */ /* 0x0003e2000c10192c */
[C---:B------:R-:W-:Y:S02]  /*30ad0*/  ISETP.GT.AND P4, PT, R0.reuse, 0xd1, P0 ;  /* 0x000000d10000780c */ /* 0x040fe40000784270 */
[C---:B------:R-:W-:Y:S01]  /*30ae0*/  ISETP.GT.AND P3, PT, R0.reuse, 0xd8, P0 ;  /* 0x000000d80000780c */ /* 0x040fe20000764270 */
[----:B------:R-:W-:Y:S01]  /*30af0*/  @P5 STG.E desc[UR44][R4.64+0x344], R129 ;  /* 0x0003448104005986 */ /* 0x000fe2000c10192c */
[----:B------:R-:W-:Y:S01]  /*30b00*/  ISETP.GT.AND P5, PT, R0, 0xd8, P1 ;  /* 0x000000d80000780c */ /* 0x000fe20000fa4270 */
[-C--:B------:R-:W-:Y:S01]  /*30b10*/  FMUL R131, R131, R2.reuse ;  /* 0x0000000283837220 */ /* 0x080fe20000400000 */
[----:B------:R-:W-:Y:S01]  /*30b20*/  F2FP.TF32.F32.PACK_B R3, R3 ;  /* 0x00000003ff03723e */ /* 0x000fe200024050ff */
[----:B0-----:R-:W-:Y:S01]  /*30b30*/  @P2 IMAD.MOV.U32 R6, RZ, RZ, R8 ;  /* 0x000000ffff062224 */ /* 0x001fe200078e0008 */
[----:B------:R-:W-:Y:S01]  /*30b40*/  @P2 MOV R7, R9 ;  /* 0x0000000900072202 */ /* 0x000fe20000000f00 */
[-C--:B------:R-:W-:Y:S01]  /*30b50*/  FMUL R13, R132, R2.reuse ;  /* 0x00000002840d7220 */ /* 0x080fe20000400000 */
[----:B------:R-:W-:Y:S01]  /*30b60*/  ISETP.GT.AND P6, PT, R0, 0xd9, P1 ;  /* 0x000000d90000780c */ /* 0x000fe20000fc4270 */
[-C--:B------:R-:W-:Y:S01]  /*30b70*/  FMUL R133, R133, R2.reuse ;  /* 0x0000000285857220 */ /* 0x080fe20000400000 */
[----:B------:R-:W-:Y:S01]  /*30b80*/  F2FP.TF32.F32.PACK_B R131, R131 ;  /* 0x00000083ff83723e */ /* 0x000fe200024050ff */
[----:B------:R0:W-:Y:S01]  /*30b90*/  @P2 STG.E desc[UR44][R6.64+0x340], R3 ;  /* 0x0003400306002986 */ /* 0x0001e2000c10192c */
[----:B-1----:R-:W-:Y:S01]  /*30ba0*/  FMUL R11, R134, R2 ;  /* 0x00000002860b7220 */ /* 0x002fe20000400000 */
[----:B------:R-:W-:-:S02]  /*30bb0*/  F2FP.TF32.F32.PACK_B R13, R13 ;  /* 0x0000000dff0d723e */ /* 0x000fc400024050ff */
[----:B------:R-:W-:Y:S02]  /*30bc0*/  ISETP.GT.AND P2, PT, R0, 0xd9, P0 ;  /* 0x000000d90000780c */ /* 0x000fe40000744270 */
[----:B------:R-:W-:Y:S01]  /*30bd0*/  F2FP.TF32.F32.PACK_B R133, R133 ;  /* 0x00000085ff85723e */ /* 0x000fe200024050ff */
[----:B0-----:R-:W-:Y:S01]  /*30be0*/  @P4 IMAD.MOV.U32 R6, RZ, RZ, R8 ;  /* 0x000000ffff064224 */ /* 0x001fe200078e0008 */
[----:B------:R-:W-:Y:S02]  /*30bf0*/  @P4 MOV R7, R9 ;  /* 0x0000000900074202 */ /* 0x000fe40000000f00 */
[----:B------:R-:W-:-:S03]  /*30c00*/  F2FP.TF32.F32.PACK_B R11, R11 ;  /* 0x0000000bff0b723e */ /* 0x000fc600024050ff */
[----:B------:R0:W-:Y:S01]  /*30c10*/  @P4 STG.E desc[UR44][R6.64+0x344], R131 ;  /* 0x0003448306004986 */ /* 0x0001e2000c10192c */
[----:B------:R-:W-:-:S03]  /*30c20*/  FMUL R135, R135, R2 ;  /* 0x0000000287877220 */ /* 0x000fc60000400000 */
[----:B------:R1:W-:Y:S01]  /*30c30*/  @P5 STG.E desc[UR44][R4.64+0x360], R13 ;  /* 0x0003600d04005986 */ /* 0x0003e2000c10192c */
[----:B------:R-:W-:-:S03]  /*30c40*/  ISETP.GT.AND P5, PT, R0, 0xe0, P0 ;  /* 0x000000e00000780c */ /* 0x000fc600007a4270 */
[----:B------:R-:W-:Y:S01]  /*30c50*/  @P6 STG.E desc[UR44][R4.64+0x364], R133 ;  /* 0x0003648504006986 */ /* 0x000fe2000c10192c */
[----:B0-----:R-:W-:Y:S01]  /*30c60*/  @P3 IMAD.MOV.U32 R6, RZ, RZ, R8 ;  /* 0x000000ffff063224 */ /* 0x001fe200078e0008 */
[----:B------:R-:W-:Y:S02]  /*30c70*/  @P3 MOV R7, R9 ;  /* 0x0000000900073202 */ /* 0x000fe40000000f00 */
[----:B------:R-:W-:-:S03]  /*30c80*/  ISETP.GT.AND P4, PT, R0, 0xe1, P1 ;  /* 0x000000e10000780c */ /* 0x000fc60000f84270 */
[----:B------:R0:W-:Y:S01]  /*30c90*/  @P3 STG.E desc[UR44][R6.64+0x360], R11 ;  /* 0x0003600b06003986 */ /* 0x0001e2000c10192c */
[----:B------:R-:W-:Y:S01]  /*30ca0*/  ISETP.GT.AND P3, PT, R0, 0xe0, P1 ;  /* 0x000000e00000780c */ /* 0x000fe20000f64270 */
[-C--:B------:R-:W-:Y:S01]  /*30cb0*/  FMUL R3, R136, R2.reuse ;  /* 0x0000000288037220 */ /* 0x080fe20000400000 */
[----:B------:R-:W-:Y:S01]  /*30cc0*/  ISETP.GT.AND P6, PT, R0, 0xe1, P0 ;  /* 0x000000e10000780c */ /* 0x000fe200007c4270 */
[-C--:B------:R-:W-:Y:S01]  /*30cd0*/  FMUL R137, R137, R2.reuse ;  /* 0x0000000289897220 */ /* 0x080fe20000400000 */
[----:B------:R-:W-:Y:S01]  /*30ce0*/  F2FP.TF32.F32.PACK_B R135, R135 ;  /* 0x00000087ff87723e */ /* 0x000fe200024050ff */
[-C--:B-1----:R-:W-:Y:S01]  /*30cf0*/  FMUL R13, R138, R2.reuse ;  /* 0x000000028a0d7220 */ /* 0x082fe20000400000 */
[----:B------:R-:W-:Y:S01]  /*30d00*/  F2FP.TF32.F32.PACK_B R3, R3 ;  /* 0x00000003ff03723e */ /* 0x000fe200024050ff */
[----:B0-----:R-:W-:Y:S01]  /*30d10*/  @P2 IMAD.MOV.U32 R6, RZ, RZ, R8 ;  /* 0x000000ffff062224 */ /* 0x001fe200078e0008 */
[----:B------:R-:W-:Y:S02]  /*30d20*/  @P2 MOV R7, R9 ;  /* 0x0000000900072202 */ /* 0x000fe40000000f00 */
[----:B------:R-:W-:Y:S01]  /*30d30*/  F2FP.TF32.F32.PACK_B R137, R137 ;  /* 0x00000089ff89723e */ /* 0x000fe200024050ff */
[----:B------:R-:W-:Y:S01]  /*30d40*/  FMUL R139, R139, R2 ;  /* 0x000000028b8b7220 */ /* 0x000fe20000400000 */
[----:B------:R-:W-:Y:S01]  /*30d50*/  F2FP.TF32.F32.PACK_B R13, R13 ;  /* 0x0000000dff0d723e */ /* 0x000fe200024050ff */
[----:B------:R0:W-:Y:S04]  /*30d60*/  @P2 STG.E desc[UR44][R6.64+0x364], R135 ;  /* 0x0003648706002986 */ /* 0x0001e8000c10192c */
[----:B------:R-:W-:Y:S01]  /*30d70*/  @P3 STG.E desc[UR44][R4.64+0x380], R3 ;  /* 0x0003800304003986 */ /* 0x000fe2000c10192c */
[----:B------:R-:W-:-:S03]  /*30d80*/  F2FP.TF32.F32.PACK_B R139, R139 ;  /* 0x0000008bff8b723e */ /* 0x000fc600024050ff */
[----:B------:R-:W-:Y:S01]  /*30d90*/  @P4 STG.E desc[UR44][R4.64+0x384], R137 ;  /* 0x0003848904004986 */ /* 0x000fe2000c10192c */
[----:B0-----:R-:W-:Y:S01]  /*30da0*/  @P5 IMAD.MOV.U32 R6, RZ, RZ, R8 ;  /* 0x000000ffff065224 */ /* 0x001fe200078e0008 */
[----:B------:R-:W-:-:S05]  /*30db0*/  @P5 MOV R7, R9 ;  /* 0x0000000900075202 */ /* 0x000fca0000000f00 */
[----:B------:R0:W-:Y:S01]  /*30dc0*/  @P5 STG.E desc[UR44][R6.64+0x380], R13 ;  /* 0x0003800d06005986 */ /* 0x0001e2000c10192c */
[C---:B------:R-:W-:Y:S02]  /*30dd0*/  ISETP.GT.AND P5, PT, R0.reuse, 0xe8, P0 ;  /* 0x000000e80000780c */ /* 0x040fe400007a4270 */
[----:B------:R-:W-:Y:S01]  /*30de0*/  ISETP.GT.AND P2, PT, R0, 0xe8, P1 ;  /* 0x000000e80000780c */ /* 0x000fe20000f44270 */
[----:B0-----:R-:W-:Y:S01]  /*30df0*/  @P6 IMAD.MOV.U32 R6, RZ, RZ, R8 ;  /* 0x000000ffff066224 */ /* 0x001fe200078e0008 */
[----:B------:R-:W-:Y:S01]  /*30e00*/  @P6 MOV R7, R9 ;  /* 0x0000000900076202 */ /* 0x000fe20000000f00 */
[----:B------:R-:W-:Y:S01]  /*30e10*/  FMUL R11, R140, R2 ;  /* 0x000000028c0b7220 */ /* 0x000fe20000400000 */
[----:B------:R-:W-:-:S03]  /*30e20*/  ISETP.GT.AND P3, PT, R0, 0xe9, P0 ;  /* 0x000000e90000780c */ /* 0x000fc60000764270 */
[----:B------:R0:W-:Y:S01]  /*30e30*/  @P6 STG.E desc[UR44][R6.64+0x384], R139 ;  /* 0x0003848b06006986 */ /* 0x0001e2000c10192c */
[----:B------:R-:W-:Y:S01]  /*30e40*/  ISETP.GT.AND P6, PT, R0, 0xe9, P1 ;  /* 0x000000e90000780c */ /* 0x000fe20000fc4270 */
[-C--:B------:R-:W-:Y:S01]  /*30e50*/  FMUL R141, R141, R2.reuse ;  /* 0x000000028d8d7220 */ /* 0x080fe20000400000 */
[-C--:B------:R-:W-:Y:S01]  /*30e60*/  FMUL R15, R142, R2.reuse ;  /* 0x000000028e0f7220 */ /* 0x080fe20000400000 */
[----:B------:R-:W-:Y:S02]  /*30e70*/  F2FP.TF32.F32.PACK_B R11, R11 ;  /* 0x0000000bff0b723e */ /* 0x000fe400024050ff */
[----:B------:R-:W-:Y:S02]  /*30e80*/  ISETP.GT.AND P4, PT, R0, 0xf0, P1 ;  /* 0x000000f00000780c */ /* 0x000fe40000f84270 */
[----:B------:R-:W-:Y:S01]  /*30e90*/  F2FP.TF32.F32.PACK_B R141, R141 ;  /* 0x0000008dff8d723e */ /* 0x000fe200024050ff */
[-C--:B------:R-:W-:Y:S01]  /*30ea0*/  FMUL R143, R143, R2.reuse ;  /* 0x000000028f8f7220 */ /* 0x080fe20000400000 */
[----:B------:R-:W-:Y:S01]  /*30eb0*/  F2FP.TF32.F32.PACK_B R15, R15 ;  /* 0x0000000fff0f723e */ /* 0x000fe200024050ff */
[----:B0-----:R-:W-:Y:S01]  /*30ec0*/  @P5 IMAD.MOV.U32 R6, RZ, RZ, R8 ;  /* 0x000000ffff065224 */ /* 0x001fe200078e0008 */
[----:B------:R-:W-:Y:S01]  /*30ed0*/  @P5 MOV R7, R9 ;  /* 0x0000000900075202 */ /* 0x000fe20000000f00 */
[----:B------:R-:W-:Y:S01]  /*30ee0*/  FMUL R3, R144, R2 ;  /* 0x0000000290037220 */ /* 0x000fe20000400000 */
[----:B------:R-:W-:Y:S01]  /*30ef0*/  @P2 STG.E desc[UR44][R4.64+0x3a0], R11 ;  /* 0x0003a00b04002986 */ /* 0x000fe2000c10192c */
[----:B------:R-:W-:-:S03]  /*30f00*/  F2FP.TF32.F32.PACK_B R143, R143 ;  /* 0x0000008fff8f723e */ /* 0x000fc600024050ff */
[----:B------:R-:W-:Y:S01]  /*30f10*/  @P6 STG.E desc[UR44][R4.64+0x3a4], R141 ;  /* 0x0003a48d04006986 */ /* 0x000fe2000c10192c */
[----:B------:R-:W-:-:S03]  /*30f20*/  F2FP.TF32.F32.PACK_B R3, R3 ;  /* 0x00000003ff03723e */ /* 0x000fc600024050ff */
[----:B------:R0:W-:Y:S01]  /*30f30*/  @P5 STG.E desc[UR44][R6.64+0x3a0], R15 ;  /* 0x0003a00f06005986 */ /* 0x0001e2000c10192c */
[C---:B------:R-:W-:Y:S02]  /*30f40*/  ISETP.GT.AND P5, PT, R0.reuse, 0xf0, P0 ;  /* 0x000000f00000780c */ /* 0x040fe400007a4270 */
[----:B------:R-:W-:Y:S01]  /*30f50*/  ISETP.GT.AND P2, PT, R0, 0xf1, P1 ;  /* 0x000000f10000780c */ /* 0x000fe20000f44270 */
[-C--:B------:R-:W-:Y:S01]  /*30f60*/  FMUL R145, R145, R2.reuse ;  /* 0x0000000291917220 */ /* 0x080fe20000400000 */
[----:B0-----:R-:W-:Y:S01]  /*30f70*/  @P3 IMAD.MOV.U32 R6, RZ, RZ, R8 ;  /* 0x000000ffff063224 */ /* 0x001fe200078e0008 */
[----:B------:R-:W-:Y:S01]  /*30f80*/  @P3 MOV R7, R9 ;  /* 0x0000000900073202 */ /* 0x000fe20000000f00 */
[----:B------:R-:W-:-:S04]  /*30f90*/  FMUL R13, R146, R2 ;  /* 0x00000002920d7220 */ /* 0x000fc80000400000 */
[----:B------:R0:W-:Y:S04]  /*30fa0*/  @P3 STG.E desc[UR44][R6.64+0x3a4], R143 ;  /* 0x0003a48f06003986 */ /* 0x0001e8000c10192c */
[----:B------:R-:W-:Y:S01]  /*30fb0*/  @P4 STG.E desc[UR44][R4.64+0x3c0], R3 ;  /* 0x0003c00304004986 */ /* 0x000fe2000c10192c */
[C---:B------:R-:W-:Y:S02]  /*30fc0*/  ISETP.GT.AND P4, PT, R0.reuse, 0xf1, P0 ;  /* 0x000000f10000780c */ /* 0x040fe40000784270 */
[C---:B------:R-:W-:Y:S02]  /*30fd0*/  ISETP.GT.AND P3, PT, R0.reuse, 0xf8, P1 ;  /* 0x000000f80000780c */ /* 0x040fe40000f64270 */
[----:B------:R-:W-:Y:S02]  /*30fe0*/  F2FP.TF32.F32.PACK_B R145, R145 ;  /* 0x00000091ff91723e */ /* 0x000fe400024050ff */
[C---:B------:R-:W-:Y:S01]  /*30ff0*/  ISETP.GT.AND P1, PT, R0.reuse, 0xf9, P1 ;  /* 0x000000f90000780c */ /* 0x040fe20000f24270 */
[----:B0-----:R-:W-:Y:S01]  /*31000*/  @P5 IMAD.MOV.U32 R6, RZ, RZ, R8 ;  /* 0x000000ffff065224 */ /* 0x001fe200078e0008 */
[----:B------:R-:W-:Y:S01]  /*31010*/  ISETP.GT.AND P6, PT, R0, 0xf8, P0 ;  /* 0x000000f80000780c */ /* 0x000fe200007c4270 */
[----:B------:R-:W-:Y:S01]  /*31020*/  FMUL R147, R147, R2 ;  /* 0x0000000293937220 */ /* 0x000fe20000400000 */
[----:B------:R-:W-:-:S02]  /*31030*/  F2FP.TF32.F32.PACK_B R13, R13 ;  /* 0x0000000dff0d723e */ /* 0x000fc400024050ff */
[----:B------:R-:W-:Y:S01]  /*31040*/  @P5 MOV R7, R9 ;  /* 0x0000000900075202 */ /* 0x000fe20000000f00 */
[-C--:B------:R-:W-:Y:S01]  /*31050*/  FMUL R19, R148, R2.reuse ;  /* 0x0000000294137220 */ /* 0x080fe20000400000 */
[-C--:B------:R-:W-:Y:S01]  /*31060*/  FMUL R149, R149, R2.reuse ;  /* 0x0000000295957220 */ /* 0x080fe20000400000 */
[----:B------:R-:W-:Y:S01]  /*31070*/  @P2 STG.E desc[UR44][R4.64+0x3c4], R145 ;  /* 0x0003c49104002986 */ /* 0x000fe2000c10192c */
[----:B------:R-:W-:Y:S02]  /*31080*/  ISETP.GT.AND P0, PT, R0, 0xf9, P0 ;  /* 0x000000f90000780c */ /* 0x000fe40000704270 */
[----:B------:R-:W-:Y:S01]  /*31090*/  F2FP.TF32.F32.PACK_B R147, R147 ;  /* 0x00000093ff93723e */ /* 0x000fe200024050ff */
[----:B------:R0:W-:Y:S01]  /*310a0*/  @P5 STG.E desc[UR44][R6.64+0x3c0], R13 ;  /* 0x0003c00d06005986 */ /* 0x0001e2000c10192c */
[----:B------:R-:W-:Y:S01]  /*310b0*/  F2FP.TF32.F32.PACK_B R19, R19 ;  /* 0x00000013ff13723e */ /* 0x000fe200024050ff */
[-C--:B------:R-:W-:Y:S01]  /*310c0*/  FMUL R21, R150, R2.reuse ;  /* 0x0000000296157220 */ /* 0x080fe20000400000 */
[----:B------:R-:W-:Y:S01]  /*310d0*/  F2FP.TF32.F32.PACK_B R149, R149 ;  /* 0x00000095ff95723e */ /* 0x000fe200024050ff */
[----:B------:R-:W-:Y:S01]  /*310e0*/  FMUL R151, R151, R2 ;  /* 0x0000000297977220 */ /* 0x000fe20000400000 */
[----:B0-----:R-:W-:Y:S01]  /*310f0*/  @P4 IMAD.MOV.U32 R6, RZ, RZ, R8 ;  /* 0x000000ffff064224 */ /* 0x001fe200078e0008 */
[----:B------:R-:W-:-:S02]  /*31100*/  @P4 MOV R7, R9 ;  /* 0x0000000900074202 */ /* 0x000fc40000000f00 */
[----:B------:R-:W-:-:S03]  /*31110*/  F2FP.TF32.F32.PACK_B R21, R21 ;  /* 0x00000015ff15723e */ /* 0x000fc600024050ff */
[----:B------:R-:W-:Y:S01]  /*31120*/  @P4 STG.E desc[UR44][R6.64+0x3c4], R147 ;  /* 0x0003c49306004986 */ /* 0x000fe2000c10192c */
[----:B------:R-:W-:-:S03]  /*31130*/  F2FP.TF32.F32.PACK_B R151, R151 ;  /* 0x00000097ff97723e */ /* 0x000fc600024050ff */
[----:B------:R-:W-:Y:S04]  /*31140*/  @P3 STG.E desc[UR44][R4.64+0x3e0], R19 ;  /* 0x0003e01304003986 */ /* 0x000fe8000c10192c */
[----:B------:R0:W-:Y:S02]  /*31150*/  @P1 STG.E desc[UR44][R4.64+0x3e4], R149 ;  /* 0x0003e49504001986 */ /* 0x0001e4000c10192c */
[----:B0-----:R-:W-:Y:S01]  /*31160*/  @P6 IMAD.MOV.U32 R4, RZ, RZ, R8 ;  /* 0x000000ffff046224 */ /* 0x001fe200078e0008 */
[----:B------:R-:W-:-:S05]  /*31170*/  @P6 MOV R5, R9 ;  /* 0x0000000900056202 */ /* 0x000fca0000000f00 */
[----:B------:R0:W-:Y:S04]  /*31180*/  @P6 STG.E desc[UR44][R4.64+0x3e0], R21 ;  /* 0x0003e01504006986 */ /* 0x0001e8000c10192c */
[----:B------:R0:W-:Y:S02]  /*31190*/  @P0 STG.E desc[UR44][R8.64+0x3e4], R151 ;  /* 0x0003e49708000986 */ /* 0x0001e4000c10192c */
.L_x_542:
[----:B------:R-:W-:Y:S05]  /*311a0*/  BSYNC B0 ;  /* 0x0000000000007941 */ /* 0x000fea0003800000 */
.L_x_34:
[----:B0---4-:R-:W4:Y:S04]  /*311b0*/  LDL.LU R5, [R1+0x200] ;  /* 0x0002000001057983 */ /* 0x011f280000300800 */
[----:B------:R-:W4:Y:S01]  /*311c0*/  LDL.LU R4, [R1+0x204] ;  /* 0x0002040001047983 */ /* 0x000f220000300800 */
[----:B------:R-:W-:Y:S01]  /*311d0*/  ULDC UR4, c[0x0][0xc] ;  /* 0x0000030000047ab9 */ /* 0x000fe20000000800 */
[----:B------:R-:W-:Y:S01]  /*311e0*/  ULDC UR5, c[0x0][0x10] ;  /* 0x0000040000057ab9 */ /* 0x000fe20000000800 */
[----:B------:R-:W4:Y:S01]  /*311f0*/  LDC R3, c[0x0][0x14] ;  /* 0x00000500ff037b82 */ /* 0x000f220000000800 */
[----:B------:R-:W-:Y:S01]  /*31200*/  UIMAD.WIDE.U32 UR4, UR4, UR5, URZ ;  /* 0x00000005040472a5 */ /* 0x000fe2000f8e003f */
[----:B------:R-:W-:Y:S01]  /*31210*/  PRMT R0, RZ, 0x7610, R0 ;  /* 0x00007610ff007816 */ /* 0x000fe20000000000 */
[----:B------:R-:W-:Y:S01]  /*31220*/  UMOV UR41, 0xffffffff ;  /* 0xffffffff00297882 */ /* 0x000fe20000000000 */
[----:B------:R-:W-:-:S03]  /*31230*/  UMOV UR42, 0xffffffff ;  /* 0xffffffff002a7882 */ /* 0x000fc60000000000 */
[----:B----4-:R-:W-:-:S04]  /*31240*/  IMAD.WIDE.U32 R4, R3, UR4, R4 ;  /* 0x0000000403047c25 */ /* 0x010fc8000f8e0004 */
[----:B------:R-:W-:Y:S01]  /*31250*/  IMAD R3, R3, UR5, RZ ;  /* 0x0000000503037c24 */ /* 0x000fe2000f8e02ff */
[----:B------:R-:W-:Y:S01]  /*31260*/  MOV R7, R4 ;  /* 0x0000000400077202 */ /* 0x000fe20000000f00 */
[----:B------:R-:W-:Y:S02]  /*31270*/  ULDC.64 UR4, c[0x0][0x650] ;  /* 0x0001940000047ab9 */ /* 0x000fe40000000a00 */
[----:B------:R-:W-:Y:S01]  /*31280*/  IMAD.IADD R6, R5, 0x1, R3 ;  /* 0x0000000105067824 */ /* 0x000fe200078e0203 */
[----:B------:R-:W-:-:S04]  /*31290*/  ISETP.GE.U32.AND P0, PT, R4, UR4, PT ;  /* 0x0000000404007c0c */ /* 0x000fc8000bf06070 */
[----:B------:R0:W-:Y:S01]  /*312a0*/  STL [R1+0x200], R6 ;  /* 0x0002000601007387 */ /* 0x0001e20000100800 */
[----:B------:R-:W-:-:S03]  /*312b0*/  ISETP.GE.U32.AND.EX P0, PT, R6, UR5, PT, P0 ;  /* 0x0000000506007c0c */ /* 0x000fc6000bf06100 */
[----:B------:R0:W-:Y:S10]  /*312c0*/  STL [R1+0x204], R7 ;  /* 0x0002040701007387 */ /* 0x0001f40000100800 */
[----:B0-----:R-:W-:Y:S05]  /*312d0*/  @P0 BRA `(.L_x_543) ;  /* 0x0000000400880947 */ /* 0x001fea0003800000 */
[----:B------:R-:W0:Y:S01]  /*312e0*/  S2UR UR6, SR_CTAID.X ;  /* 0x00000000000679c3 */ /* 0x000e220000002500 */
[----:B------:R-:W-:Y:S01]  /*312f0*/  ULDC.64 UR12, c[0x0][0x628] ;  /* 0x00018a00000c7ab9 */ /* 0x000fe20000000a00 */
[----:B------:R-:W-:Y:S01]  /*31300*/  ULDC UR4, c[0x0][0x150] ;  /* 0x0000540000047ab9 */ /* 0x000fe20000000800 */
[----:B------:R-:W-:Y:S01]  /*31310*/  ISETP.NE.U32.AND P0, PT, RZ, UR12, PT ;  /* 0x0000000cff007c0c */ /* 0x000fe2000bf05070 */
[----:B------:R-:W-:Y:S01]  /*31320*/  ULDC UR15, c[0x0][0x630] ;  /* 0x00018c00000f7ab9 */ /* 0x000fe20000000800 */
[C---:B------:R-:W-:Y:S01]  /*31330*/  R2UR UR16, R7.reuse ;  /* 0x00000000071072ca */ /* 0x040fe200000e0000 */
[----:B------:R-:W-:Y:S01]  /*31340*/  ULDC UR19, c[0x0][0x154] ;  /* 0x0000550000137ab9 */ /* 0x000fe20000000800 */
[----:B------:R-:W-:Y:S01]  /*31350*/  ISETP.NE.AND.EX P0, PT, RZ, UR13, PT, P0 ;  /* 0x0000000dff007c0c */ /* 0x000fe2000bf05300 */
[----:B------:R-:W4:Y:S01]  /*31360*/  S2UR UR18, SR_CTAID.Y ;  /* 0x00000000001279c3 */ /* 0x000f220000002600 */
[----:B------:R-:W-:Y:S02]  /*31370*/  R2UR UR17, R6 ;  /* 0x00000000061172ca */ /* 0x000fe400000e0000 */
[----:B------:R-:W-:-:S02]  /*31380*/  R2UR UR10, R7 ;  /* 0x00000000070a72ca */ /* 0x000fc400000e0000 */
[----:B------:R-:W-:Y:S02]  /*31390*/  R2UR UR11, R6 ;  /* 0x00000000060b72ca */ /* 0x000fe400000e0000 */
[----:B0-----:R-:W-:-:S05]  /*313a0*/  I2FP.F32.U32 R0, UR6 ;  /* 0x0000000600007c45 */ /* 0x001fca0008201000 */
[----:B------:R-:W-:-:S04]  /*313b0*/  FMUL R0, R0, UR4 ;  /* 0x0000000400007c20 */ /* 0x000fc80008400000 */
[----:B------:R0:W0:Y:S01]  /*313c0*/  F2I.U32.TRUNC.NTZ R3, R0 ;  /* 0x0000000000037305 */ /* 0x000022000020f000 */
[----:B----4-:R-:W-:Y:S05]  /*313d0*/  @!P0 BRA `(.L_x_544) ;  /* 0x0000000000308947 */ /* 0x010fea0003800000 */
        /* <DEDUP_REMOVED lines=12> */
.L_x_544:
[----:B------:R-:W-:Y:S01]  /*314a0*/  USHF.R.U64 UR42, UR10, UR15, UR11 ;  /* 0x0000000f0a2a7299 */ /* 0x000fe2000800120b */
[----:B0-----:R-:W-:Y:S01]  /*314b0*/  I2FP.F32.U32 R0, UR18 ;  /* 0x0000001200007c45 */ /* 0x001fe20008201000 */
[----:B------:R-:W-:Y:S02]  /*314c0*/  USHF.R.U32.HI UR4, URZ, UR15, UR11 ;  /* 0x0000000f3f047299 */ /* 0x000fe4000801160b */
[----:B------:R-:W-:Y:S02]  /*314d0*/  UIADD3 UR10, UP0, URZ, -UR42, URZ ;  /* 0x8000002a3f0a7290 */ /* 0x000fe4000ff1e03f */
[----:B------:R-:W-:Y:S01]  /*314e0*/  FMUL R0, R0, UR19 ;  /* 0x0000001300007c20 */ /* 0x000fe20008400000 */
[----:B------:R-:W-:Y:S01]  /*314f0*/  ULDC.64 UR12, c[0x0][0x620] ;  /* 0x00018800000c7ab9 */ /* 0x000fe20000000a00 */
[----:B------:R-:W-:Y:S01]  /*31500*/  UIADD3.X UR4, URZ, ~UR4, URZ, UP0, !UPT ;  /* 0x800000043f047290 */ /* 0x000fe200087fe43f */
[----:B------:R-:W-:Y:S01]  /*31510*/  UMOV UR8, UR16 ;  /* 0x0000001000087c82 */ /* 0x000fe20008000000 */
[----:B------:R-:W-:-:S02]  /*31520*/  UMOV UR9, UR17 ;  /* 0x0000001100097c82 */ /* 0x000fc40008000000 */
[----:B------:R-:W-:Y:S01]  /*31530*/  UIMAD UR4, UR4, UR12, URZ ;  /* 0x0000000c040472a4 */ /* 0x000fe2000f8e023f */
[----:B------:R-:W0:Y:S01]  /*31540*/  F2I.U32.TRUNC.NTZ R0, R0 ;  /* 0x0000000000007305 */ /* 0x000e22000020f000 */
[----:B------:R-:W-:Y:S01]  /*31550*/  UIMAD.WIDE.U32 UR8, UR10, UR12, UR8 ;  /* 0x0000000c0a0872a5 */ /* 0x000fe2000f8e0008 */
[----:B------:R-:W-:Y:S01]  /*31560*/  R2UR UR12, R3 ;  /* 0x00000000030c72ca */ /* 0x000fe200000e0000 */
[----:B------:R-:W-:Y:S01]  /*31570*/  UIMAD UR10, UR10, UR13, UR4 ;  /* 0x0000000d0a0a72a4 */ /* 0x000fe2000f8e0204 */
[----:B------:R-:W-:Y:S01]  /*31580*/  ULDC UR11, c[0x0][0x618] ;  /* 0x00018600000b7ab9 */ /* 0x000fe20000000800 */
[----:B------:R-:W-:Y:S02]  /*31590*/  ULDC UR21, c[0x0][0x658] ;  /* 0x0001960000157ab9 */ /* 0x000fe40000000800 */
[----:B------:R-:W-:Y:S01]  /*315a0*/  UIADD3 UR9, UR9, UR10, URZ ;  /* 0x0000000a09097290 */ /* 0x000fe2000fffe03f */
[----:B------:R-:W-:Y:S01]  /*315b0*/  UMOV UR15, 0xffffffff ;  /* 0xffffffff000f7882 */ /* 0x000fe20000000000 */
[----:B------:R-:W-:Y:S01]  /*315c0*/  ULDC.64 UR4, c[0x0][0x640] ;  /* 0x0001900000047ab9 */ /* 0x000fe20000000a00 */
[----:B------:R-:W-:Y:S01]  /*315d0*/  USHF.L.U32 UR15, UR15, UR21, URZ ;  /* 0x000000150f0f7299 */ /* 0x000fe2000800063f */
[----:B------:R-:W-:Y:S01]  /*315e0*/  ISETP.NE.U32.AND P0, PT, RZ, UR4, PT ;  /* 0x00000004ff007c0c */ /* 0x000fe2000bf05070 */
[----:B------:R-:W-:-:S02]  /*315f0*/  USHF.R.U64 UR16, UR8, UR11, UR9 ;  /* 0x0000000b08107299 */ /* 0x000fc40008001209 */
[----:B------:R-:W-:Y:S01]  /*31600*/  USHF.R.U32.HI UR8, URZ, UR11, UR9 ;  /* 0x0000000b3f087299 */ /* 0x000fe20008011609 */
[----:B0-----:R-:W-:Y:S01]  /*31610*/  R2UR UR14, R0 ;  /* 0x00000000000e72ca */ /* 0x001fe200000e0000 */
[----:B------:R-:W-:Y:S01]  /*31620*/  ULDC UR17, c[0x0][0x608] ;  /* 0x0001820000117ab9 */ /* 0x000fe20000000800 */
[----:B------:R-:W-:Y:S01]  /*31630*/  ULOP3.LUT UR40, URZ, UR15, URZ, 0x33, !UPT ;  /* 0x0000000f3f287292 */ /* 0x000fe2000f8e333f */
[----:B------:R-:W-:Y:S01]  /*31640*/  ISETP.NE.AND.EX P0, PT, RZ, UR5, PT, P0 ;  /* 0x00000005ff007c0c */ /* 0x000fe2000bf05300 */
[----:B------:R-:W-:Y:S02]  /*31650*/  USHF.R.U64 UR15, UR16, UR17, UR8 ;  /* 0x00000011100f7299 */ /* 0x000fe40008001208 */
[----:B------:R-:W-:Y:S02]  /*31660*/  USHF.R.U32.HI UR8, URZ, UR17, UR8 ;  /* 0x000000113f087299 */ /* 0x000fe40008011608 */
[----:B------:R-:W-:Y:S02]  /*31670*/  UIADD3 UR12, -UR12, URZ, URZ ;  /* 0x0000003f0c0c7290 */ /* 0x000fe4000fffe13f */
[----:B------:R-:W-:Y:S01]  /*31680*/  USHF.R.U64 UR17, UR15, UR21, UR8 ;  /* 0x000000150f117299 */ /* 0x000fe20008001208 */
[----:B------:R-:W-:Y:S01]  /*31690*/  UMOV UR19, 0x1 ;  /* 0x0000000100137882 */ /* 0x000fe20000000000 */
[----:B------:R-:W-:Y:S01]  /*316a0*/  ULDC UR13, c[0x0][0x144] ;  /* 0x00005100000d7ab9 */ /* 0x000fe20000000800 */
[----:B------:R-:W-:Y:S01]  /*316b0*/  ULDC UR7, c[0x0][0x600] ;  /* 0x0001800000077ab9 */ /* 0x000fe20000000800 */
[----:B------:R-:W-:-:S02]  /*316c0*/  USHF.L.U32 UR24, UR19, UR21, URZ ;  /* 0x0000001513187299 */ /* 0x000fc4000800063f */
[----:B------:R-:W-:Y:S02]  /*316d0*/  USHF.R.U32.HI UR8, URZ, UR21, UR8 ;  /* 0x000000153f087299 */ /* 0x000fe40008011608 */
[----:B------:R-:W-:Y:S02]  /*316e0*/  UIMAD UR21, UR13, UR12, UR6 ;  /* 0x0000000c0d1572a4 */ /* 0x000fe4000f8e0206 */
[----:B------:R-:W-:Y:S02]  /*316f0*/  UIADD3 UR20, UR7, -0x1, URZ ;  /* 0xffffffff07147890 */ /* 0x000fe4000fffe03f */
[----:B------:R-:W-:Y:S01]  /*31700*/  UIADD3 UR19, -UR14, URZ, URZ ;  /* 0x0000003f0e137290 */ /* 0x000fe2000fffe13f */
[----:B------:R-:W-:Y:S01]  /*31710*/  ULDC UR25, c[0x0][0x148] ;  /* 0x0000520000197ab9 */ /* 0x000fe20000000800 */
[----:B------:R-:W-:Y:S01]  /*31720*/  ULDC UR22, c[0x0][0x648] ;  /* 0x0001920000167ab9 */ /* 0x000fe20000000800 */
[----:B------:R-:W-:Y:S01]  /*31730*/  ULDC UR23, c[0x0][0x638] ;  /* 0x00018e0000177ab9 */ /* 0x000fe20000000800 */
        /* <DEDUP_REMOVED lines=14> */
.L_x_545:
[----:B------:R-:W-:Y:S01]  /*31820*/  UISETP.NE.AND UP0, UPT, UR38, URZ, UPT ;  /* 0x0000003f2600728c */ /* 0x000fe2000bf05270 */
[----:B------:R-:W-:Y:S01]  /*31830*/  IMAD.MOV.U32 R0, RZ, RZ, 0x1 ;  /* 0x00000001ff007424 */ /* 0x000fe200078e00ff */
[----:B------:R-:W-:Y:S02]  /*31840*/  USHF.R.U64 UR4, UR6, UR22, UR8 ;  /* 0x0000001606047299 */ /* 0x000fe40008001208 */
[----:B------:R-:W-:Y:S02]  /*31850*/  ULOP3.LUT UR40, UR15, UR40, URZ, 0xc0, !UPT ;  /* 0x000000280f287292 */ /* 0x000fe4000f8ec03f */
[----:B------:R-:W-:Y:S02]  /*31860*/  UIADD3 UR5, -UR4, URZ, URZ ;  /* 0x0000003f04057290 */ /* 0x000fe4000fffe13f */
[----:B------:R-:W-:Y:S02]  /*31870*/  UIMAD UR40, UR24, UR4, UR40 ;  /* 0x00000004182872a4 */ /* 0x000fe4000f8e0228 */
[----:B------:R-:W-:-:S02]  /*31880*/  ULOP3.LUT UR16, UR16, UR20, URZ, 0xc0, !UPT ;  /* 0x0000001410107292 */ /* 0x000fc4000f8ec03f */
[----:B------:R-:W-:Y:S02]  /*31890*/  @UP0 UIMAD UR21, UR25, UR19, UR18 ;  /* 0x00000013191502a4 */ /* 0x000fe4000f8e0212 */
[----:B------:R-:W-:-:S03]  /*318a0*/  UIMAD UR4, UR5, UR23, UR17 ;  /* 0x00000017050472a4 */ /* 0x000fc6000f8e0211 */
[----:B------:R-:W-:Y:S01]  /*318b0*/  ULDC UR5, c[0x0][0x610] ;  /* 0x0001840000057ab9 */ /* 0x000fe20000000800 */
[----:B------:R-:W-:Y:S02]  /*318c0*/  UIMAD UR4, UR4, UR7, UR16 ;  /* 0x00000007040472a4 */ /* 0x000fe4000f8e0210 */
[----:B------:R-:W-:-:S04]  /*318d0*/  UIMAD UR40, UR40, UR5, UR21 ;  /* 0x00000005282872a4 */ /* 0x000fc8000f8e0215 */
[----:B------:R-:W-:Y:S02]  /*318e0*/  USEL UR41, UR4, UR40, !UP0 ;  /* 0x0000002804297287 */ /* 0x000fe4000c000000 */
[----:B------:R-:W-:-:S12]  /*318f0*/  USEL UR40, UR40, UR4, !UP0 ;  /* 0x0000000428287287 */ /* 0x000fd8000c000000 */
.L_x_543:
[----:B------:R-:W-:-:S13]  /*31900*/  LOP3.LUT P0, RZ, R0, 0xff, RZ, 0xc0, !PT ;  /* 0x000000ff00ff7812 */ /* 0x000fda000780c0ff */
[----:B------:R-:W-:Y:S05]  /*31910*/  @P0 BRA `(.L_x_546) ;  /* 0xfffffcf8009c0947 */ /* 0x000fea000383ffff */
[----:B------:R-:W-:Y:S05]  /*31920*/  EXIT ;  /* 0x000000000000794d */ /* 0x000fea0003800000 */
.L_x_7:
[----:B------:R-:W2:Y:S01]  /*31930*/  LDL R5, [R1+0x204] ;  /* 0x0002040001057983 */ /* 0x000ea20000100800 */
[----:B------:R-:W-:-:S03]  /*31940*/  ULDC.64 UR4, c[0x0][0x650] ;  /* 0x0001940000047ab9 */ /* 0x000fc60000000a00 */
[----:B------:R-:W3:Y:S01]  /*31950*/  LDL R4, [R1+0x200] ;  /* 0x0002000001047983 */ /* 0x000ee20000100800 */
[----:B------:R-:W-:Y:S01]  /*31960*/  PRMT R0, RZ, 0x7610, R0 ;  /* 0x00007610ff007816 */ /* 0x000fe20000000000 */
[----:B------:R-:W-:Y:S01]  /*31970*/  IMAD.MOV.U32 R3, RZ, RZ, -0x1 ;  /* 0xffffffffff037424 */ /* 0x000fe200078e00ff */
[----:B------:R-:W-:Y:S02]  /*31980*/  MOV R2, 0xffffffff ;  /* 0xffffffff00027802 */ /* 0x000fe40000000f00 */
[----:B------:R-:W-:Y:S02]  /*31990*/  MOV R11, 0xffffffff ;  /* 0xffffffff000b7802 */ /* 0x000fe40000000f00 */
[----:B--2---:R-:W-:-:S04]  /*319a0*/  ISETP.GE.U32.AND P0, PT, R5, UR4, PT ;  /* 0x0000000405007c0c */ /* 0x004fc8000bf06070 */
[----:B---3--:R-:W-:-:S13]  /*319b0*/  ISETP.GE.U32.AND.EX P0, PT, R4, UR5, PT, P0 ;  /* 0x0000000504007c0c */ /* 0x008fda000bf06100 */
        /* <DEDUP_REMOVED lines=21> */
.L_x_548:
[----:B------:R-:W-:Y:S01]  /*31b10*/  USHF.R.U64 UR4, UR14, UR19, UR15 ;  /* 0x000000130e047299 */ /* 0x000fe2000800120f */
[----:B------:R-:W-:Y:S01]  /*31b20*/  R2UR UR7, R4 ;  /* 0x00000000040772ca */ /* 0x000fe200000e0000 */
[----:B------:R-:W-:Y:S02]  /*31b30*/  USHF.R.U32.HI UR5, URZ, UR19, UR15 ;  /* 0x000000133f057299 */ /* 0x000fe4000801160f */
[----:B------:R-:W-:Y:S01]  /*31b40*/  UIADD3 UR13, UP0, URZ, -UR4, URZ ;  /* 0x800000043f0d7290 */ /* 0x000fe2000ff1e03f */
[----:B------:R-:W-:Y:S01]  /*31b50*/  ULDC.64 UR14, c[0x0][0x620] ;  /* 0x00018800000e7ab9 */ /* 0x000fe20000000a00 */
[----:B------:R-:W-:Y:S02]  /*31b60*/  UMOV UR6, UR20 ;  /* 0x0000001400067c82 */ /* 0x000fe40008000000 */
[----:B------:R-:W-:Y:S02]  /*31b70*/  UIADD3.X UR5, URZ, ~UR5, URZ, UP0, !UPT ;  /* 0x800000053f057290 */ /* 0x000fe400087fe43f */
[----:B------:R-:W-:-:S02]  /*31b80*/  UISETP.NE.AND UP1, UPT, UR38, URZ, UPT ;  /* 0x0000003f2600728c */ /* 0x000fc4000bf25270 */
[----:B------:R-:W-:Y:S02]  /*31b90*/  UIMAD UR5, UR5, UR14, URZ ;  /* 0x0000000e050572a4 */ /* 0x000fe4000f8e023f */
[----:B------:R-:W-:Y:S02]  /*31ba0*/  UIMAD.WIDE.U32 UR6, UR13, UR14, UR6 ;  /* 0x0000000e0d0672a5 */ /* 0x000fe4000f8e0006 */
[----:B------:R-:W-:Y:S01]  /*31bb0*/  UIMAD UR5, UR13, UR15, UR5 ;  /* 0x0000000f0d0572a4 */ /* 0x000fe2000f8e0205 */
[----:B------:R-:W-:Y:S02]  /*31bc0*/  ULDC UR14, c[0x0][0x608] ;  /* 0x00018200000e7ab9 */ /* 0x000fe40000000800 */
[----:B------:R-:W-:Y:S01]  /*31bd0*/  ULDC UR13, c[0x0][0x618] ;  /* 0x00018600000d7ab9 */ /* 0x000fe20000000800 */
[----:B------:R-:W-:Y:S01]  /*31be0*/  UIADD3 UR5, UR7, UR5, URZ ;  /* 0x0000000507057290 */ /* 0x000fe2000fffe03f */
[----:B------:R-:W-:Y:S01]  /*31bf0*/  ULDC UR22, c[0x0][0x658] ;  /* 0x0001960000167ab9 */ /* 0x000fe20000000800 */
[----:B------:R-:W-:-:S02]  /*31c00*/  @UP1 UIMAD UR8, UR11, UR12, UR10 ;  /* 0x0000000c0b0812a4 */ /* 0x000fc4000f8e020a */
[----:B------:R-:W-:Y:S02]  /*31c10*/  USHF.R.U64 UR17, UR6, UR13, UR5 ;  /* 0x0000000d06117299 */ /* 0x000fe40008001205 */
[----:B------:R-:W-:Y:S01]  /*31c20*/  USHF.R.U32.HI UR5, URZ, UR13, UR5 ;  /* 0x0000000d3f057299 */ /* 0x000fe20008011605 */
[----:B------:R-:W-:Y:S01]  /*31c30*/  ULDC.64 UR6, c[0x0][0x640] ;  /* 0x0001900000067ab9 */ /* 0x000fe20000000a00 */
[----:B------:R-:W-:Y:S01]  /*31c40*/  UMOV UR10, 0xffffffff ;  /* 0xffffffff000a7882 */ /* 0x000fe20000000000 */
[----:B------:R-:W-:Y:S01]  /*31c50*/  ISETP.NE.U32.AND P0, PT, RZ, UR6, PT ;  /* 0x00000006ff007c0c */ /* 0x000fe2000bf05070 */
[----:B------:R-:W-:Y:S02]  /*31c60*/  USHF.R.U64 UR18, UR17, UR14, UR5 ;  /* 0x0000000e11127299 */ /* 0x000fe40008001205 */
[----:B------:R-:W-:Y:S01]  /*31c70*/  USHF.R.U32.HI UR5, URZ, UR14, UR5 ;  /* 0x0000000e3f057299 */ /* 0x000fe20008011605 */
[----:B------:R-:W-:Y:S01]  /*31c80*/  ISETP.NE.AND.EX P0, PT, RZ, UR7, PT, P0 ;  /* 0x00000007ff007c0c */ /* 0x000fe2000bf05300 */
[----:B------:R-:W-:-:S02]  /*31c90*/  USHF.L.U32 UR11, UR10, UR22, URZ ;  /* 0x000000160a0b7299 */ /* 0x000fc4000800063f */
[----:B------:R-:W-:Y:S01]  /*31ca0*/  USHF.R.U64 UR19, UR18, UR22, UR5 ;  /* 0x0000001612137299 */ /* 0x000fe20008001205 */
[----:B------:R-:W-:Y:S01]  /*31cb0*/  ULDC UR20, c[0x0][0x600] ;  /* 0x0001800000147ab9 */ /* 0x000fe20000000800 */
[----:B------:R-:W-:Y:S02]  /*31cc0*/  USHF.R.U32.HI UR10, URZ, UR22, UR5 ;  /* 0x000000163f0a7299 */ /* 0x000fe40008011605 */
[----:B------:R-:W-:Y:S02]  /*31cd0*/  UIADD3 UR21, UR20, -0x1, URZ ;  /* 0xffffffff14157890 */ /* 0x000fe4000fffe03f */
[----:B------:R-:W-:Y:S01]  /*31ce0*/  ULOP3.LUT UR26, URZ, UR11, URZ, 0x33, !UPT ;  /* 0x0000000b3f1a7292 */ /* 0x000fe2000f8e333f */
        /* <DEDUP_REMOVED lines=17> */
.L_x_549:
[----:B------:R-:W-:Y:S01]  /*31e00*/  USHF.R.U64 UR6, UR5, UR23, UR10 ;  /* 0x0000001705067299 */ /* 0x000fe2000800120a */
[----:B------:R-:W-:Y:S01]  /*31e10*/  IMAD.MOV.U32 R0, RZ, RZ, 0x1 ;  /* 0x00000001ff007424 */ /* 0x000fe200078e00ff */
[----:B------:R-:W-:Y:S01]  /*31e20*/  USHF.L.U32 UR25, UR25, UR22, URZ ;  /* 0x0000001619197299 */ /* 0x000fe2000800063f */
[----:B------:R-:W-:Y:S01]  /*31e30*/  MOV R11, UR4 ;  /* 0x00000004000b7c02 */ /* 0x000fe20008000f00 */
[----:B------:R-:W-:Y:S02]  /*31e40*/  ULOP3.LUT UR5, UR18, UR26, URZ, 0xc0, !UPT ;  /* 0x0000001a12057292 */ /* 0x000fe4000f8ec03f */
[----:B------:R-:W-:Y:S02]  /*31e50*/  UIADD3 UR7, -UR6, URZ, URZ ;  /* 0x0000003f06077290 */ /* 0x000fe4000fffe13f */
[----:B------:R-:W-:Y:S02]  /*31e60*/  UIMAD UR6, UR25, UR6, UR5 ;  /* 0x00000006190672a4 */ /* 0x000fe4000f8e0205 */
[----:B------:R-:W-:-:S02]  /*31e70*/  ULOP3.LUT UR17, UR17, UR21, URZ, 0xc0, !UPT ;  /* 0x0000001511117292 */ /* 0x000fc4000f8ec03f */
[----:B------:R-:W-:Y:S02]  /*31e80*/  UIMAD UR5, UR7, UR24, UR19 ;  /* 0x00000018070572a4 */ /* 0x000fe4000f8e0213 */
[----:B------:R-:W-:Y:S01]  /*31e90*/  UISETP.NE.AND UP0, UPT, UR38, URZ, UPT ;  /* 0x0000003f2600728c */ /* 0x000fe2000bf05270 */
[----:B------:R-:W-:Y:S01]  /*31ea0*/  ULDC UR7, c[0x0][0x610] ;  /* 0x0001840000077ab9 */ /* 0x000fe20000000800 */
[----:B------:R-:W-:Y:S02]  /*31eb0*/  UIMAD UR5, UR5, UR20, UR17 ;  /* 0x00000014050572a4 */ /* 0x000fe4000f8e0211 */
[----:B------:R-:W-:-:S04]  /*31ec0*/  UIMAD UR8, UR6, UR7, UR8 ;  /* 0x00000007060872a4 */ /* 0x000fc8000f8e0208 */
[----:B------:R-:W-:Y:S02]  /*31ed0*/  USEL UR6, UR5, UR8, !UP0 ;  /* 0x0000000805067287 */ /* 0x000fe4000c000000 */
[----:B------:R-:W-:-:S04]  /*31ee0*/  USEL UR8, UR8, UR5, !UP0 ;  /* 0x0000000508087287 */ /* 0x000fc8000c000000 */
[----:B------:R-:W-:Y:S02]  /*31ef0*/  IMAD.U32 R3, RZ, RZ, UR6 ;  /* 0x00000006ff037e24 */ /* 0x000fe4000f8e00ff */
[----:B------:R-:W-:-:S07]  /*31f00*/  MOV R2, UR8 ;  /* 0x0000000800027c02 */ /* 0x000fce0008000f00 */
.L_x_547:
[----:B------:R-:W-:-:S08]  /*31f10*/  NOP ;  /* 0x0000000000007918 */ /* 0x000fd00000000000 */
[----:B0-----:R-:W0:-:S00]  /*31f20*/  USETMAXREG.DEALLOC.CTAPOOL 0x18 ;  /* 0x00000018000079c8 */ /* 0x001e0000080e0500 */
[----:B------:R-:W-:-:S13]  /*31f30*/  ISETP.NE.AND P0, PT, RZ, UR9, PT ;  /* 0x00000009ff007c0c */ /* 0x000fda000bf05270 */
[----:B------:R-:W-:Y:S05]  /*31f40*/  @P0 EXIT ;  /* 0x000000000000094d */ /* 0x000fea0003800000 */
[----:B0-----:R-:W-:Y:S01]  /*31f50*/  LOP3.LUT P0, RZ, R0, 0xff, RZ, 0xc0, !PT ;  /* 0x000000ff00ff7812 */ /* 0x001fe2000780c0ff */
[----:B------:R-:W-:Y:S01]  /*31f60*/  IMAD.MOV.U32 R6, RZ, RZ, 0x1 ;  /* 0x00000001ff067424 */ /* 0x000fe200078e00ff */
[----:B------:R-:W-:-:S11]  /*31f70*/  MOV R7, RZ ;  /* 0x000000ff00077202 */ /* 0x000fd60000000f00 */
[----:B------:R-:W-:Y:S05]  /*31f80*/  @!P0 BRA `(.L_x_550) ;  /* 0x0000000c00f48947 */ /* 0x000fea0003800000 */
[----:B------:R-:W0:Y:S01]  /*31f90*/  LDC R0, c[0x0][0x28c] ;  /* 0x0000a300ff007b82 */ /* 0x000e220000000800 */
[----:B------:R-:W1:Y:S01]  /*31fa0*/  S2R R10, SR_CgaCtaId ;  /* 0x00000000000a7919 */ /* 0x000e620000008800 */
[----:B------:R-:W-:Y:S01]  /*31fb0*/  ULDC UR13, c[0x0][0x658] ;  /* 0x00019600000d7ab9 */ /* 0x000fe20000000800 */
[----:B------:R-:W-:Y:S01]  /*31fc0*/  UMOV UR5, 0xffffffff ;  /* 0xffffffff00057882 */ /* 0x000fe20000000000 */
[----:B------:R-:W-:Y:S01]  /*31fd0*/  ULDC UR4, c[0x0][0xc] ;  /* 0x0000030000047ab9 */ /* 0x000fe20000000800 */
[----:B------:R-:W-:Y:S01]  /*31fe0*/  USHF.L.U32 UR29, UR5, UR13, URZ ;  /* 0x0000000d051d7299 */ /* 0x000fe2000800063f */
[----:B------:R-:W-:Y:S01]  /*31ff0*/  BSSY B0, `(.L_x_550) ;  /* 0x00000f6000007945 */ /* 0x000fe20003800000 */
[----:B------:R-:W-:Y:S01]  /*32000*/  UMOV UR6, 0x1 ;  /* 0x0000000100067882 */ /* 0x000fe20000000000 */
[----:B------:R-:W-:Y:S01]  /*32010*/  ULDC UR5, c[0x0][0x10] ;  /* 0x0000040000057ab9 */ /* 0x000fe20000000800 */
[----:B------:R-:W-:Y:S01]  /*32020*/  USHF.L.U32 UR13, UR6, UR13, URZ ;  /* 0x0000000d060d7299 */ /* 0x000fe2000800063f */
[----:B------:R-:W-:Y:S01]  /*32030*/  MOV R9, 0x1 ;  /* 0x0000000100097802 */ /* 0x000fe20000000f00 */
[----:B------:R-:W-:Y:S01]  /*32040*/  UIMAD.WIDE.U32 UR4, UR4, UR5, URZ ;  /* 0x00000005040472a5 */ /* 0x000fe2000f8e003f */
[----:B------:R-:W-:Y:S01]  /*32050*/  IMAD.MOV.U32 R6, RZ, RZ, 0x1 ;  /* 0x00000001ff067424 */ /* 0x000fe200078e00ff */
[----:B------:R-:W-:Y:S01]  /*32060*/  ULDC UR6, c[0x0][0x14] ;  /* 0x0000050000067ab9 */ /* 0x000fe20000000800 */
[----:B------:R-:W-:Y:S01]  /*32070*/  MOV R7, RZ ;  /* 0x000000ff00077202 */ /* 0x000fe20000000f00 */
[----:B------:R-:W-:-:S02]  /*32080*/  UIMAD.WIDE.U32 UR22, UR4, UR6, URZ ;  /* 0x00000006041672a5 */ /* 0x000fc4000f8e003f */
[----:B------:R-:W-:Y:S01]  /*32090*/  UIMAD UR39, UR5, UR6, URZ ;  /* 0x00000006052772a4 */ /* 0x000fe2000f8e023f */
[----:B------:R-:W-:Y:S01]  /*320a0*/  ULDC UR21, c[0x0][0x600] ;  /* 0x0001800000157ab9 */ /* 0x000fe20000000800 */
[----:B------:R-:W-:Y:S02]  /*320b0*/  ULOP3.LUT UR46, UR37, 0x2, URZ, 0xfc, !UPT ;  /* 0x00000002252e7892 */ /* 0x000fe4000f8efc3f */
[----:B------:R-:W-:Y:S01]  /*320c0*/  UIADD3 UR21, UR21, -0x1, URZ ;  /* 0xffffffff15157890 */ /* 0x000fe2000fffe03f */
[----:B0-----:R-:W-:Y:S01]  /*320d0*/  VIADD R0, R0, 0x7f ;  /* 0x0000007f00007836 */ /* 0x001fe20000000000 */
[----:B------:R-:W-:Y:S02]  /*320e0*/  ULOP3.LUT UR29, URZ, UR29, URZ, 0x33, !UPT ;  /* 0x0000001d3f1d7292 */ /* 0x000fe4000f8e333f */
[----:B------:R-:W-:Y:S02]  /*320f0*/  UIADD3 UR39, UR23, UR39, URZ ;  /* 0x0000002717277290 */ /* 0x000fe4000fffe03f */
[----:B------:R-:W-:Y:S01]  /*32100*/  SHF.R.S32.HI R5, RZ, 0x1f, R0 ;  /* 0x0000001fff057819 */ /* 0x000fe20000011400 */
[----:B------:R-:W-:-:S03]  /*32110*/  ULDC.64 UR14, c[0x0][0x198] ;  /* 0x00006600000e7ab9 */ /* 0x000fc60000000a00 */
[----:B------:R-:W-:Y:S01]  /*32120*/  LEA.HI R0, R5, R0, RZ, 0x7 ;  /* 0x0000000005007211 */ /* 0x000fe200078f38ff */
[C---:B-1----:R-:W-:Y:S01]  /*32130*/  IMAD.SHL.U32 R16, R10.reuse, 0x80, RZ ;  /* 0x000000800a107824 */ /* 0x042fe200078e00ff */
[----:B------:R-:W-:Y:S02]  /*32140*/  SHF.L.U32 R10, R10, 0xc, RZ ;  /* 0x0000000c0a0a7819 */ /* 0x000fe400000006ff */
[----:B------:R-:W-:Y:S02]  /*32150*/  SHF.R.S32.HI R0, RZ, 0x7, R0 ;  /* 0x00000007ff007819 */ /* 0x000fe40000011400 */
[----:B------:R-:W-:Y:S02]  /*32160*/  LOP3.LUT R16, R16, 0x80, RZ, 0xc0, !PT ;  /* 0x0000008010107812 */ /* 0x000fe400078ec0ff */
[----:B------:R-:W-:Y:S01]  /*32170*/  LOP3.LUT R10, R10, 0x1000, RZ, 0xc0, !PT ;  /* 0x000010000a0a7812 */ /* 0x000fe200078ec0ff */
[----:B------:R-:W-:-:S07]  /*32180*/  VIADD R17, R0, 0x1 ;  /* 0x0000000100117836 */ /* 0x000fce0000000000 */
.L_x_561:
[----:B------:R-:W-:-:S03]  /*32190*/  UMOV UR4, 0xffffffff ;  /* 0xffffffff00047882 */ /* 0x000fc60000000000 */
[----:B------:R-:W-:Y:S05]  /*321a0*/  BRA.DIV UR4, `(.L_x_551) ;  /* 0x0000001204347947 */ /* 0x000fea000b800000 */
[----:B------:R-:W-:-:S13]  /*321b0*/  ELECT P6, URZ, PT ;  /* 0x00000000003f782f */ /* 0x000fda00038c0000 */
.L_x_571:
[----:B------:R-:W0:Y:S01]  /*321c0*/  LDC R4, c[0x0][0x28c] ;  /* 0x0000a300ff047b82 */ /* 0x000e220000000800 */
[----:B------:R-:W-:Y:S01]  /*321d0*/  BSSY B1, `(.L_x_552) ;  /* 0x000005c000017945 */ /* 0x000fe20003800000 */
[----:B0-----:R-:W-:-:S13]  /*321e0*/  ISETP.LT.OR P6, PT, R4, 0x1, !P6 ;  /* 0x000000010400780c */ /* 0x001fda00077c1670 */
[----:B------:R-:W-:Y:S05]  /*321f0*/  @P6 BRA `(.L_x_553) ;  /* 0x0000000400646947 */ /* 0x000fea0003800000 */
[----:B------:R-:W-:Y:S01]  /*32200*/  IMAD R5, R3, 0x100, R16 ;  /* 0x0000010003057824 */ /* 0x000fe200078e0210 */
[----:B------:R-:W-:Y:S01]  /*32210*/  SHF.L.U32 R2, R2, 0x8, RZ ;  /* 0x0000000802027819 */ /* 0x000fe200000006ff */
[----:B------:R-:W-:Y:S01]  /*32220*/  IMAD.MOV.U32 R4, RZ, RZ, R17 ;  /* 0x000000ffff047224 */ /* 0x000fe200078e0011 */
[----:B------:R-:W-:Y:S01]  /*32230*/  MOV R12, RZ ;  /* 0x000000ff000c7202 */ /* 0x000fe20000000f00 */
[----:B------:R-:W-:Y:S01]  /*32240*/  IMAD.MOV.U32 R13, RZ, RZ, R7 ;  /* 0x000000ffff0d7224 */ /* 0x000fe200078e0007 */
[----:B------:R-:W-:-:S07]  /*32250*/  MOV R3, R6 ;  /* 0x0000000600037202 */ /* 0x000fce0000000f00 */
.L_x_556:
[----:B------:R-:W0:Y:S01]  /*32260*/  S2R R15, SR_CgaCtaId ;  /* 0x00000000000f7919 */ /* 0x000e220000008800 */
[----:B------:R-:W-:Y:S02]  /*32270*/  MOV R8, 0x400 ;  /* 0x0000040000087802 */ /* 0x000fe40000000f00 */
[----:B------:R-:W-:Y:S02]  /*32280*/  SHF.L.U32 R14, R3, 0x1f, RZ ;  /* 0x0000001f030e7819 */ /* 0x000fe400000006ff */
[----:B0-----:R-:W-:-:S04]  /*32290*/  LEA R8, R15, R8, 0x18 ;  /* 0x000000080f087211 */ /* 0x001fc800078ec0ff */
[----:B------:R-:W-:-:S04]  /*322a0*/  LEA R15, R13, R8, 0x3 ;  /* 0x000000080d0f7211 */ /* 0x000fc800078e18ff */
[----:B------:R-:W0:Y:S02]  /*322b0*/  SYNCS.PHASECHK.TRANS64.TRYWAIT P0, [R15+URZ+0x18], R14 ;  /* 0x0000180e0f0075a7 */ /* 0x000e24000800017f */
[----:B0-----:R-:W-:Y:S05]  /*322c0*/  @!P0 BRA `(.L_x_554) ;  /* 0x00000010000c8947 */ /* 0x001fea0003800000 */
.L_x_572:
[----:B------:R-:W1:Y:S01]  /*322d0*/  S2R R18, SR_TID.X ;  /* 0x0000000000127919 */ /* 0x000e620000002100 */
[----:B------:R-:W-:-:S04]  /*322e0*/  UPRMT UR4, UR46, 0x9910, URZ ;  /* 0x000099102e047896 */ /* 0x000fc8000800003f */
[----:B------:R-:W-:Y:S01]  /*322f0*/  UISETP.NE.AND UP0, UPT, UR4, 0x2, UPT ;  /* 0x000000020400788c */ /* 0x000fe2000bf05270 */
[----:B-1----:R-:W-:-:S13]  /*32300*/  LOP3.LUT P0, RZ, R18, 0x7f, RZ, 0xc0, !PT ;  /* 0x0000007f12ff7812 */ /* 0x002fda000780c0ff */
[----:B0-----:R-:W0:Y:S02]  /*32310*/  @!P0 LDC R14, c[0x0][0x500] ;  /* 0x00014000ff0e8b82 */ /* 0x001e240000000800 */
[----:B0-----:R0:W-:Y:S01]  /*32320*/  @!P0 SYNCS.ARRIVE.TRANS64 RZ, [R15+URZ], R14 ;  /* 0x0000000e0fff89a7 */ /* 0x0011e2000800003f */
[----:B------:R-:W-:-:S13]  /*32330*/  PLOP3.LUT P0, PT, PT, PT, UP0, 0x80, 0x0 ;  /* 0x000000000000781c */ /* 0x000fda0003f0f008 */
[----:B0-----:R-:W-:Y:S05]  /*32340*/  @P0 BRA `(.L_x_555) ;  /* 0x0000000000040947 */ /* 0x001fea0003800000 */
[----:B------:R-:W-:Y:S01]  /*32350*/  BPT.TRAP 0x1 ;  /* 0x000000040000795c */ /* 0x000fe20000300000 */
.L_x_555:
[--C-:B------:R-:W-:Y:S01]  /*32360*/  IMAD R14, R13, 0x20000, R8.reuse ;  /* 0x000200000d0e7824 */ /* 0x100fe200078e0208 */
[----:B------:R-:W-:Y:S01]  /*32370*/  R2UR UR9, R15 ;  /* 0x000000000f0972ca */ /* 0x000fe200000e0000 */
[----:B------:R-:W-:Y:S01]  /*32380*/  UIADD3 UR30, UP0, UR14, 0xf0, URZ ;  /* 0x000000f00e1e7890 */ /* 0x000fe2000ff1e03f */
[----:B------:R-:W-:Y:S01]  /*32390*/  LEA R15, R13, R10, 0xf ;  /* 0x0000000a0d0f7211 */ /* 0x000fe200078e78ff */
[----:B------:R-:W-:Y:S01]  /*323a0*/  VIADD R4, R4, 0xffffffff ;  /* 0xffffffff04047836 */ /* 0x000fe20000000000 */
[----:B------:R-:W-:Y:S01]  /*323b0*/  R2UR UR40, R14 ;  /* 0x000000000e2872ca */ /* 0x000fe200000e0000 */
[----:B------:R-:W-:Y:S01]  /*323c0*/  UIADD3.X UR31, URZ, UR15, URZ, UP0, !UPT ;  /* 0x0000000f3f1f7290 */ /* 0x000fe200087fe43f */
[----:B------:R-:W-:Y:S01]  /*323d0*/  R2UR UR10, R12 ;  /* 0x000000000c0a72ca */ /* 0x000fe200000e0000 */
[----:B------:R-:W-:Y:S01]  /*323e0*/  IMAD R15, R15, 0x4, R8 ;  /* 0x000000040f0f7824 */ /* 0x000fe200078e0208 */
[----:B------:R-:W-:Y:S01]  /*323f0*/  R2UR UR11, R2 ;  /* 0x00000000020b72ca */ /* 0x000fe200000e0000 */
[----:B------:R-:W-:Y:S01]  /*32400*/  UIADD3 UR4, UP1, UR14, 0x1f0, URZ ;  /* 0x000001f00e047890 */ /* 0x000fe2000ff3e03f */
[----:B------:R-:W-:Y:S01]  /*32410*/  R2UR UR12, R11 ;  /* 0x000000000b0c72ca */ /* 0x000fe200000e0000 */
[----:B------:R-:W-:Y:S01]  /*32420*/  UMOV UR6, 0x0 ;  /* 0x0000000000067882 */ /* 0x000fe20000000000 */
[----:B------:R-:W-:Y:S01]  /*32430*/  R2UR UR18, R15 ;  /* 0x000000000f1272ca */ /* 0x000fe200000e0000 */
[----:B------:R-:W-:Y:S01]  /*32440*/  UMOV UR7, 0x10000000 ;  /* 0x1000000000077882 */ /* 0x000fe20000000000 */
[----:B------:R-:W-:Y:S01]  /*32450*/  R2UR UR35, R5 ;  /* 0x00000000052372ca */ /* 0x000fe200000e0000 */
[----:B------:R-:W-:Y:S01]  /*32460*/  UIADD3.X UR5, URZ, UR15, URZ, UP1, !UPT ;  /* 0x0000000f3f057290 */ /* 0x000fe20008ffe43f */
[----:B------:R-:W-:Y:S01]  /*32470*/  ISETP.GT.AND P1, PT, R4, 0x1, PT ;  /* 0x000000010400780c */ /* 0x000fe20003f24270 */
[----:B------:R-:W-:Y:S01]  /*32480*/  UIADD3 UR8, UR40, 0x100, URZ ;  /* 0x0000010028087890 */ /* 0x000fe2000fffe03f */
[----:B------:R-:W-:Y:S01]  /*32490*/  IADD3 R13, R13, 0x1, RZ ;  /* 0x000000010d0d7810 */ /* 0x000fe20007ffe0ff */
[----:B------:R-:W-:Y:S01]  /*324a0*/  UIADD3 UR58, UR10, 0x20, URZ ;  /* 0x000000200a3a7890 */ /* 0x000fe2000fffe03f */
[----:B------:R-:W-:Y:S01]  /*324b0*/  IADD3 R12, R12, 0x80, RZ ;  /* 0x000000800c0c7810 */ /* 0x000fe20007ffe0ff */
[----:B------:R-:W-:Y:S01]  /*324c0*/  UIADD3 UR56, UR40, 0x8100, URZ ;  /* 0x0000810028387890 */ /* 0x000fe2000fffe03f */
[----:B------:R-:W-:Y:S01]  /*324d0*/  ISETP.NE.AND P0, PT, R13, 0x3, PT ;  /* 0x000000030d00780c */ /* 0x000fe20003f05270 */
[----:B------:R-:W-:-:S02]  /*324e0*/  UIADD3 UR50, UR10, 0x40, URZ ;  /* 0x000000400a327890 */ /* 0x000fc4000fffe03f */
[----:B------:R-:W-:Y:S01]  /*324f0*/  UIADD3 UR48, UR40, 0x10100, URZ ;  /* 0x0001010028307890 */ /* 0x000fe2000fffe03f */
[----:B------:R0:W-:Y:S01]  /*32500*/  UTMALDG.3D [UR8], [UR30], desc[UR6] ;  /* 0x000006081e0075b4 */ /* 0x0001e20008011000 */
[----:B------:R-:W-:Y:S01]  /*32510*/  UIADD3 UR42, UR10, 0x60, URZ ;  /* 0x000000600a2a7890 */ /* 0x000fe2000fffe03f */
[----:B------:R-:W-:Y:S01]  /*32520*/  SEL R8, RZ, 0x1, P0 ;  /* 0x00000001ff087807 */ /* 0x000fe20000000000 */
[----:B------:R-:W-:Y:S01]  /*32530*/  UIADD3 UR40, UR40, 0x18100, URZ ;  /* 0x0001810028287890 */ /* 0x000fe2000fffe03f */
[----:B------:R-:W-:Y:S01]  /*32540*/  SEL R13, R13, RZ, P0 ;  /* 0x000000ff0d0d7207 */ /* 0x000fe20000000000 */
[----:B------:R-:W-:Y:S01]  /*32550*/  UIADD3 UR32, UR18, 0x60100, URZ ;  /* 0x0006010012207890 */ /* 0x000fe2000fffe03f */
[----:B------:R-:W-:Y:S01]  /*32560*/  LOP3.LUT R3, R3, R8, RZ, 0x3c, !PT ;  /* 0x0000000803037212 */ /* 0x000fe200078e3cff */
[----:B------:R-:W-:Y:S02]  /*32570*/  UIADD3 UR24, UR18, 0x68100, URZ ;  /* 0x0006810012187890 */ /* 0x000fe4000fffe03f */
[----:B------:R-:W-:Y:S01]  /*32580*/  UIADD3 UR16, UR18, 0x70100, URZ ;  /* 0x0007010012107890 */ /* 0x000fe2000fffe03f */
[----:B------:R-:W-:Y:S01]  /*32590*/  UMOV UR57, UR9 ;  /* 0x0000000900397c82 */ /* 0x000fe20008000000 */
        /* <DEDUP_REMOVED lines=8> */
[----:B------:R1:W-:Y:S01]  /*32620*/  UTMALDG.3D [UR56], [UR30], desc[UR6] ;  /* 0x000006381e0075b4 */ /* 0x0003e20008011000 */
[----:B------:R-:W-:Y:S01]  /*32630*/  UMOV UR45, 0x30000 ;  /* 0x00030000002d7882 */ /* 0x000fe20000000000 */
[----:B------:R-:W-:Y:S01]  /*32640*/  UMOV UR33, UR9 ;  /* 0x0000000900217c82 */ /* 0x000fe20008000000 */
[----:B------:R-:W-:Y:S01]  /*32650*/  UMOV UR34, UR10 ;  /* 0x0000000a00227c82 */ /* 0x000fe20008000000 */
[----:B0-----:R-:W-:Y:S01]  /*32660*/  UIADD3 UR8, UR18, 0x78100, URZ ;  /* 0x0007810012087890 */ /* 0x001fe2000fffe03f */
[----:B------:R-:W-:Y:S01]  /*32670*/  UMOV UR36, UR12 ;  /* 0x0000000c00247c82 */ /* 0x000fe20008000000 */
[----:B------:R-:W-:Y:S01]  /*32680*/  UMOV UR25, UR9 ;  /* 0x0000000900197c82 */ /* 0x000fe20008000000 */
[----:B------:R1:W-:Y:S01]  /*32690*/  UTMALDG.3D [UR48], [UR30], desc[UR6] ;  /* 0x000006301e0075b4 */ /* 0x0003e20008011000 */
        /* <DEDUP_REMOVED lines=8> */
[----:B------:R-:W-:Y:S01]  /*32720*/  UMOV UR11, UR35 ;  /* 0x00000023000b7c82 */ /* 0x000fe20008000000 */
[----:B------:R-:W-:Y:S01]  /*32730*/  UMOV UR10, UR42 ;  /* 0x0000002a000a7c82 */ /* 0x000fe20008000000 */
[----:B------:R1:W-:Y:S01]  /*32740*/  UTMALDG.3D.MULTICAST [UR32], [UR4], UR45, desc[UR6] ;  /* 0x00000620040073b4 */ /* 0x0003e2000801182d */
[----:B------:R1:W-:Y:S01]  /*32750*/  UTMALDG.3D.MULTICAST [UR24], [UR4], UR45, desc[UR6] ;  /* 0x00000618040073b4 */ /* 0x0003e2000801182d */
[----:B------:R1:W-:Y:S01]  /*32760*/  UTMALDG.3D.MULTICAST [UR16], [UR4], UR45, desc[UR6] ;  /* 0x00000610040073b4 */ /* 0x0003e2000801182d */
[----:B------:R1:W-:Y:S02]  /*32770*/  UTMALDG.3D.MULTICAST [UR8], [UR4], UR45, desc[UR6] ;  /* 0x00000608040073b4 */ /* 0x0003e4000801182d */
[----:B-1----:R-:W-:Y:S05]  /*32780*/  @P1 BRA `(.L_x_556) ;  /* 0xfffffff800b41947 */ /* 0x002fea000383ffff */
.L_x_553:
[----:B------:R-:W-:Y:S05]  /*32790*/  BSYNC B1 ;  /* 0x0000000000017941 */ /* 0x000fea0003800000 */
.L_x_552:
[----:B------:R-:W2:Y:S01]  /*327a0*/  LDL.LU R15, [R1+0x200] ;  /* 0x00020000010f7983 */ /* 0x000ea20000300800 */
[----:B------:R-:W-:Y:S01]  /*327b0*/  LOP3.LUT P0, RZ, R9, 0xff, RZ, 0xc0, !PT ;  /* 0x000000ff09ff7812 */ /* 0x000fe2000780c0ff */
[C---:B------:R-:W-:Y:S01]  /*327c0*/  IMAD.IADD R4, R0.reuse, 0x1, R7 ;  /* 0x0000000100047824 */ /* 0x040fe200078e0207 */
[----:B------:R-:W-:Y:S01]  /*327d0*/  ULDC.64 UR4, c[0x0][0x650] ;  /* 0x0001940000047ab9 */ /* 0x000fe20000000a00 */
[----:B------:R-:W3:Y:S01]  /*327e0*/  LDL.LU R14, [R1+0x204] ;  /* 0x00020400010e7983 */ /* 0x000ee20000300800 */
[----:B------:R-:W-:Y:S01]  /*327f0*/  ISETP.GE.U32.AND P1, PT, R0, 0x3, PT ;  /* 0x000000030000780c */ /* 0x000fe20003f26070 */
[----:B------:R-:W-:Y:S01]  /*32800*/  BSSY B1, `(.L_x_557) ;  /* 0x0000072000017945 */ /* 0x000fe20003800000 */
[----:B------:R-:W-:Y:S02]  /*32810*/  MOV R11, 0xffffffff ;  /* 0xffffffff000b7802 */ /* 0x000fe40000000f00 */
[----:B------:R-:W-:-:S05]  /*32820*/  PRMT R9, RZ, 0x7610, R9 ;  /* 0x00007610ff097816 */ /* 0x000fca0000000009 */
[----:B------:R-:W0:Y:S01]  /*32830*/  @P0 S2R R3, SR_CgaCtaId ;  /* 0x0000000000030919 */ /* 0x000e220000008800 */
[----:B------:R-:W-:-:S04]  /*32840*/  @P0 MOV R2, 0x400 ;  /* 0x0000040000020802 */ /* 0x000fc80000000f00 */
[----:B0-----:R-:W-:-:S04]  /*32850*/  @P0 LEA R2, R3, R2, 0x18 ;  /* 0x0000000203020211 */ /* 0x001fc800078ec0ff */
[----:B------:R0:W-:Y:S01]  /*32860*/  @P0 SYNCS.ARRIVE.TRANS64.A1T0 RZ, [R2+URZ+0x48], RZ ;  /* 0x000048ff02ff09a7 */ /* 0x0001e2000810003f */
[----:B------:R-:W-:-:S04]  /*32870*/  ISETP.GT.U32.AND P0, PT, R4, 0x2, PT ;  /* 0x000000020400780c */ /* 0x000fc80003f04070 */
[----:B------:R-:W-:Y:S01]  /*32880*/  ISETP.LT.U32.AND P0, PT, R0, 0x3, P0 ;  /* 0x000000030000780c */ /* 0x000fe20000701070 */
[----:B0-----:R-:W-:Y:S01]  /*32890*/  IMAD.WIDE.U32 R2, R4, -0x55555555, RZ ;  /* 0xaaaaaaab04027825 */ /* 0x001fe200078e00ff */
[----:B------:R-:W-:-:S04]  /*328a0*/  MOV R2, 0xffffffff ;  /* 0xffffffff00027802 */ /* 0x000fc80000000f00 */
[----:B------:R-:W-:Y:S02]  /*328b0*/  SHF.R.U32.HI R5, RZ, 0x1, R3 ;  /* 0x00000001ff057819 */ /* 0x000fe40000011603 */
[----:B------:R-:W-:-:S03]  /*328c0*/  SEL R3, RZ, 0x1, !P0 ;  /* 0x00000001ff037807 */ /* 0x000fc60004000000 */
[--C-:B------:R-:W-:Y:S01]  /*328d0*/  IMAD R7, R5, -0x3, R4.reuse ;  /* 0xfffffffd05077824 */ /* 0x100fe200078e0204 */
[----:B------:R-:W-:Y:S01]  /*328e0*/  LOP3.LUT R6, R6, R3, RZ, 0x3c, !PT ;  /* 0x0000000306067212 */ /* 0x000fe200078e3cff */
[----:B------:R-:W-:Y:S01]  /*328f0*/  IMAD.MOV.U32 R3, RZ, RZ, -0x1 ;  /* 0xffffffffff037424 */ /* 0x000fe200078e00ff */
[----:B------:R-:W-:Y:S02]  /*32900*/  PRMT R4, RZ, 0x7610, R4 ;  /* 0x00007610ff047816 */ /* 0x000fe40000000004 */
[----:B------:R-:W-:Y:S02]  /*32910*/  @P1 LOP3.LUT R6, R6, 0x1, R5, 0x78, !PT ;  /* 0x0000000106061812 */ /* 0x000fe400078e7805 */
[----:B---3--:R-:W-:-:S04]  /*32920*/  IADD3 R14, P0, R14, UR22, RZ ;  /* 0x000000160e0e7c10 */ /* 0x008fc8000ff1e0ff */
[----:B--2---:R-:W-:Y:S01]  /*32930*/  IADD3.X R15, R15, UR39, RZ, P0, !PT ;  /* 0x000000270f0f7c10 */ /* 0x004fe200087fe4ff */
[----:B------:R0:W-:Y:S01]  /*32940*/  STL [R1+0x204], R14 ;  /* 0x0002040e01007387 */ /* 0x0001e20000100800 */
[----:B------:R-:W-:-:S03]  /*32950*/  ISETP.GE.U32.AND P0, PT, R14, UR4, PT ;  /* 0x000000040e007c0c */ /* 0x000fc6000bf06070 */
[----:B------:R0:W-:Y:S01]  /*32960*/  STL [R1+0x200], R15 ;  /* 0x0002000f01007387 */ /* 0x0001e20000100800 */
[----:B------:R-:W-:-:S13]  /*32970*/  ISETP.GE.U32.AND.EX P0, PT, R15, UR5, PT, P0 ;  /* 0x000000050f007c0c */ /* 0x000fda000bf06100 */
[----:B0-----:R-:W-:Y:S05]  /*32980*/  @P0 BRA `(.L_x_558) ;  /* 0x0000000400640947 */ /* 0x001fea0003800000 */
[----:B------:R-:W0:Y:S01]  /*32990*/  S2R R8, SR_CTAID.X ;  /* 0x0000000000087919 */ /* 0x000e220000002500 */
[----:B------:R-:W-:Y:S01]  /*329a0*/  ULDC UR4, c[0x0][0x150] ;  /* 0x0000540000047ab9 */ /* 0x000fe20000000800 */
[----:B------:R-:W1:Y:S01]  /*329b0*/  LDC R5, c[0x0][0x144] ;  /* 0x00005100ff057b82 */ /* 0x000e620000000800 */
[----:B------:R-:W-:Y:S01]  /*329c0*/  UISETP.NE.AND UP0, UPT, UR38, URZ, UPT ;  /* 0x0000003f2600728c */ /* 0x000fe2000bf05270 */
[----:B------:R-:W2:Y:S01]  /*329d0*/  S2R R2, SR_CTAID.Y ;  /* 0x0000000000027919 */ /* 0x000ea20000002600 */
[----:B------:R-:W-:-:S04]  /*329e0*/  ULDC UR7, c[0x0][0x630] ;  /* 0x00018c0000077ab9 */ /* 0x000fc80000000800 */
[----:B------:R-:W-:Y:S01]  /*329f0*/  PLOP3.LUT P0, PT, PT, PT, UP0, 0x80, 0x0 ;  /* 0x000000000000781c */ /* 0x000fe20003f0f008 */
[----:B------:R-:W3:Y:S01]  /*32a00*/  LDC R13, c[0x0][0x148] ;  /* 0x00005200ff0d7b82 */ /* 0x000ee20000000800 */
[----:B0-----:R-:W-:Y:S02]  /*32a10*/  I2FP.F32.U32 R3, R8 ;  /* 0x0000000800037245 */ /* 0x001fe40000201000 */
[----:B--2---:R-:W-:-:S03]  /*32a20*/  I2FP.F32.U32 R4, R2 ;  /* 0x0000000200047245 */ /* 0x004fc60000201000 */
[----:B------:R-:W-:Y:S01]  /*32a30*/  FMUL R3, R3, UR4 ;  /* 0x0000000403037c20 */ /* 0x000fe20008400000 */
[----:B------:R-:W-:Y:S02]  /*32a40*/  ULDC UR4, c[0x0][0x154] ;  /* 0x0000550000047ab9 */ /* 0x000fe40000000800 */
[----:B------:R-:W-:Y:S01]  /*32a50*/  FMUL R11, R4, UR4 ;  /* 0x00000004040b7c20 */ /* 0x000fe20008400000 */
[----:B------:R-:W-:Y:S02]  /*32a60*/  ULDC.64 UR4, c[0x0][0x628] ;  /* 0x00018a0000047ab9 */ /* 0x000fe40000000a00 */
[----:B------:R-:W0:Y:S08]  /*32a70*/  F2I.U32.TRUNC.NTZ R3, R3 ;  /* 0x0000000300037305 */ /* 0x000e30000020f000 */
[----:B------:R-:W2:Y:S01]  /*32a80*/  F2I.U32.TRUNC.NTZ R11, R11 ;  /* 0x0000000b000b7305 */ /* 0x000ea2000020f000 */
[----:B0-----:R-:W-:Y:S01]  /*32a90*/  IMAD.MOV R4, RZ, RZ, -R3 ;  /* 0x000000ffff047224 */ /* 0x001fe200078e0a03 */
[----:B------:R-:W-:-:S03]  /*32aa0*/  MOV R3, R15 ;  /* 0x0000000f00037202 */ /* 0x000fc60000000f00 */
[----:B-1----:R-:W-:Y:S01]  /*32ab0*/  IMAD R8, R5, R4, R8 ;  /* 0x0000000405087224 */ /* 0x002fe200078e0208 */
[----:B--2---:R-:W-:-:S05]  /*32ac0*/  IADD3 R4, -R11, RZ, RZ ;  /* 0x000000ff0b047210 */ /* 0x004fca0007ffe1ff */
[----:B---3--:R-:W-:Y:S01]  /*32ad0*/  @P0 IMAD R8, R13, R4, R2 ;  /* 0x000000040d080224 */ /* 0x008fe200078e0202 */
[----:B------:R-:W-:Y:S01]  /*32ae0*/  ISETP.NE.U32.AND P0, PT, RZ, UR4, PT ;  /* 0x00000004ff007c0c */ /* 0x000fe2000bf05070 */
[----:B------:R-:W-:-:S03]  /*32af0*/  IMAD.MOV.U32 R2, RZ, RZ, R14 ;  /* 0x000000ffff027224 */ /* 0x000fc600078e000e */
[----:B------:R-:W-:-:S13]  /*32b00*/  ISETP.NE.AND.EX P0, PT, RZ, UR5, PT, P0 ;  /* 0x00000005ff007c0c */ /* 0x000fda000bf05300 */
[----:B------:R-:W-:Y:S05]  /*32b10*/  @!P0 BRA `(.L_x_559) ;  /* 0x0000000000288947 */ /* 0x000fea0003800000 */
[----:B------:R-:W-:Y:S02]  /*32b20*/  ULDC UR6, c[0x0][0x634] ;  /* 0x00018d0000067ab9 */ /* 0x000fe40000000800 */
[----:B------:R-:W-:-:S05]  /*32b30*/  IADD3 R3, P0, R14, UR6, RZ ;  /* 0x000000060e037c10 */ /* 0x000fca000ff1e0ff */
[----:B------:R-:W-:-:S04]  /*32b40*/  IMAD.X R11, RZ, RZ, R15, P0 ;  /* 0x000000ffff0b7224 */ /* 0x000fc800000e060f */
[----:B------:R-:W-:-:S04]  /*32b50*/  IMAD.WIDE.U32 R4, R11, UR4, RZ ;  /* 0x000000040b047c25 */ /* 0x000fc8000f8e00ff */
[----:B------:R-:W-:-:S04]  /*32b60*/  IMAD.WIDE.U32 R4, P0, R3, UR5, R4 ;  /* 0x0000000503047c25 */ /* 0x000fc8000f800004 */
[----:B------:R-:W-:-:S04]  /*32b70*/  IMAD.WIDE.U32 R2, R3, UR4, RZ ;  /* 0x0000000403027c25 */ /* 0x000fc8000f8e00ff */
[----:B------:R-:W-:Y:S01]  /*32b80*/  IMAD.MOV.U32 R2, RZ, RZ, R5 ;  /* 0x000000ffff027224 */ /* 0x000fe200078e0005 */
[----:B------:R-:W-:Y:S02]  /*32b90*/  IADD3 RZ, P1, R3, R4, RZ ;  /* 0x0000000403ff7210 */ /* 0x000fe40007f3e0ff */
[----:B------:R-:W-:-:S03]  /*32ba0*/  IADD3.X R3, RZ, RZ, RZ, P0, !PT ;  /* 0x000000ffff037210 */ /* 0x000fc600007fe4ff */
[----:B------:R-:W-:-:S08]  /*32bb0*/  IMAD.WIDE.U32.X R2, R11, UR5, R2, P1 ;  /* 0x000000050b027c25 */ /* 0x000fd000088e0402 */
.L_x_559:
[--C-:B------:R-:W-:Y:S01]  /*32bc0*/  SHF.R.U64 R11, R2, UR7, R3.reuse ;  /* 0x00000007020b7c19 */ /* 0x100fe20008001203 */
[----:B------:R-:W-:Y:S01]  /*32bd0*/  ULDC.64 UR4, c[0x0][0x620] ;  /* 0x0001880000047ab9 */ /* 0x000fe20000000a00 */
[----:B------:R-:W-:Y:S01]  /*32be0*/  SHF.R.U32.HI R2, RZ, UR7, R3 ;  /* 0x00000007ff027c19 */ /* 0x000fe20008011603 */
[----:B------:R-:W-:Y:S01]  /*32bf0*/  ULDC.64 UR6, c[0x0][0x640] ;  /* 0x0001900000067ab9 */ /* 0x000fe20000000a00 */
[----:B------:R-:W-:Y:S02]  /*32c00*/  IADD3 R13, P0, RZ, -R11, RZ ;  /* 0x8000000bff0d7210 */ /* 0x000fe40007f1e0ff */
[----:B------:R-:W-:Y:S02]  /*32c10*/  MOV R3, R15 ;  /* 0x0000000f00037202 */ /* 0x000fe40000000f00 */
[----:B------:R-:W-:Y:S02]  /*32c20*/  IADD3.X R2, RZ, ~R2, RZ, P0, !PT ;  /* 0x80000002ff027210 */ /* 0x000fe400007fe4ff */
[----:B------:R-:W-:-:S03]  /*32c30*/  ISETP.NE.U32.AND P0, PT, RZ, UR6, PT ;  /* 0x00000006ff007c0c */ /* 0x000fc6000bf05070 */
[----:B------:R-:W-:Y:S01]  /*32c40*/  IMAD R2, R2, UR4, RZ ;  /* 0x0000000402027c24 */ /* 0x000fe2000f8e02ff */
[----:B------:R-:W-:-:S03]  /*32c50*/  ISETP.NE.AND.EX P0, PT, RZ, UR7, PT, P0 ;  /* 0x00000007ff007c0c */ /* 0x000fc6000bf05300 */
[----:B------:R-:W-:Y:S02]  /*32c60*/  IMAD R5, R13, UR5, R2 ;  /* 0x000000050d057c24 */ /* 0x000fe4000f8e0202 */
[----:B------:R-:W-:-:S04]  /*32c70*/  IMAD.MOV.U32 R2, RZ, RZ, R14 ;  /* 0x000000ffff027224 */ /* 0x000fc800078e000e */
[----:B------:R-:W-:Y:S01]  /*32c80*/  IMAD.WIDE.U32 R2, R13, UR4, R2 ;  /* 0x000000040d027c25 */ /* 0x000fe2000f8e0002 */
[----:B------:R-:W-:-:S03]  /*32c90*/  ULDC UR4, c[0x0][0x618] ;  /* 0x0001860000047ab9 */ /* 0x000fc60000000800 */
[----:B------:R-:W-:-:S05]  /*32ca0*/  IMAD.IADD R3, R3, 0x1, R5 ;  /* 0x0000000103037824 */ /* 0x000fca00078e0205 */
[--C-:B------:R-:W-:Y:S02]  /*32cb0*/  SHF.R.U64 R12, R2, UR4, R3.reuse ;  /* 0x00000004020c7c19 */ /* 0x100fe40008001203 */
[----:B------:R-:W-:Y:S01]  /*32cc0*/  SHF.R.U32.HI R3, RZ, UR4, R3 ;  /* 0x00000004ff037c19 */ /* 0x000fe20008011603 */
[----:B------:R-:W-:-:S03]  /*32cd0*/  ULDC UR4, c[0x0][0x608] ;  /* 0x0001820000047ab9 */ /* 0x000fc60000000800 */
[--C-:B------:R-:W-:Y:S02]  /*32ce0*/  SHF.R.U32.HI R2, RZ, UR4, R3.reuse ;  /* 0x00000004ff027c19 */ /* 0x100fe40008011603 */
[----:B------:R-:W-:Y:S01]  /*32cf0*/  SHF.R.U64 R13, R12, UR4, R3 ;  /* 0x000000040c0d7c19 */ /* 0x000fe20008001203 */
[----:B------:R-:W-:Y:S02]  /*32d00*/  ULDC UR4, c[0x0][0x658] ;  /* 0x0001960000047ab9 */ /* 0x000fe40000000800 */
[--C-:B------:R-:W-:Y:S02]  /*32d10*/  SHF.R.U32.HI R15, RZ, UR4, R2.reuse ;  /* 0x00000004ff0f7c19 */ /* 0x100fe40008011602 */
[----:B------:R-:W-:-:S03]  /*32d20*/  SHF.R.U64 R14, R13, UR4, R2 ;  /* 0x000000040d0e7c19 */ /* 0x000fc60008001202 */
[----:B------:R-:W-:Y:S01]  /*32d30*/  IMAD.MOV.U32 R3, RZ, RZ, R15 ;  /* 0x000000ffff037224 */ /* 0x000fe200078e000f */
[----:B------:R-:W-:Y:S01]  /*32d40*/  MOV R2, R14 ;  /* 0x0000000e00027202 */ /* 0x000fe20000000f00 */
[----:B------:R-:W-:Y:S06]  /*32d50*/  @!P0 BRA `(.L_x_560) ;  /* 0x0000000000288947 */ /* 0x000fec0003800000 */
[----:B------:R-:W-:Y:S02]  /*32d60*/  ULDC UR4, c[0x0][0x64c] ;  /* 0x0001930000047ab9 */ /* 0x000fe40000000800 */
[----:B------:R-:W-:-:S04]  /*32d70*/  IADD3 R3, P0, R14, UR4, RZ ;  /* 0x000000040e037c10 */ /* 0x000fc8000ff1e0ff */
[----:B------:R-:W-:-:S05]  /*32d80*/  IADD3.X R15, RZ, R15, RZ, P0, !PT ;  /* 0x0000000fff0f7210 */ /* 0x000fca00007fe4ff */
[----:B------:R-:W-:-:S04]  /*32d90*/  IMAD.WIDE.U32 R4, R15, UR6, RZ ;  /* 0x000000060f047c25 */ /* 0x000fc8000f8e00ff */
[----:B------:R-:W-:-:S04]  /*32da0*/  IMAD.WIDE.U32 R4, P0, R3, UR7, R4 ;  /* 0x0000000703047c25 */ /* 0x000fc8000f800004 */
[----:B------:R-:W-:Y:S01]  /*32db0*/  IMAD.WIDE.U32 R2, R3, UR6, RZ ;  /* 0x0000000603027c25 */ /* 0x000fe2000f8e00ff */
[----:B------:R-:W-:-:S04]  /*32dc0*/  MOV R2, R5 ;  /* 0x0000000500027202 */ /* 0x000fc80000000f00 */
[----:B------:R-:W-:Y:S01]  /*32dd0*/  IADD3 RZ, P1, R3, R4, RZ ;  /* 0x0000000403ff7210 */ /* 0x000fe20007f3e0ff */
[----:B------:R-:W-:-:S04]  /*32de0*/  IMAD.X R3, RZ, RZ, RZ, P0 ;  /* 0x000000ffff037224 */ /* 0x000fc800000e06ff */
[----:B------:R-:W-:-:S08]  /*32df0*/  IMAD.WIDE.U32.X R2, R15, UR7, R2, P1 ;  /* 0x000000070f027c25 */ /* 0x000fd000088e0402 */
.L_x_560:
[----:B------:R-:W-:Y:S01]  /*32e00*/  ULDC UR4, c[0x0][0x648] ;  /* 0x0001920000047ab9 */ /* 0x000fe20000000800 */
[----:B------:R-:W-:Y:S01]  /*32e10*/  LOP3.LUT R13, R13, UR29, RZ, 0xc0, !PT ;  /* 0x0000001d0d0d7c12 */ /* 0x000fe2000f8ec0ff */
[----:B------:R-:W-:Y:S01]  /*32e20*/  UISETP.NE.AND UP0, UPT, UR38, URZ, UPT ;  /* 0x0000003f2600728c */ /* 0x000fe2000bf05270 */
[----:B------:R-:W-:Y:S01]  /*32e30*/  SHF.R.U64 R2, R2, UR4, R3 ;  /* 0x0000000402027c19 */ /* 0x000fe20008001203 */
[----:B------:R-:W-:Y:S01]  /*32e40*/  ULDC UR4, c[0x0][0x638] ;  /* 0x00018e0000047ab9 */ /* 0x000fe20000000800 */
[----:B------:R-:W-:Y:S02]  /*32e50*/  LOP3.LUT R5, R12, UR21, RZ, 0xc0, !PT ;  /* 0x000000150c057c12 */ /* 0x000fe4000f8ec0ff */
[----:B------:R-:W-:Y:S01]  /*32e60*/  MOV R4, 0x1 ;  /* 0x0000000100047802 */ /* 0x000fe20000000f00 */
[----:B------:R-:W-:Y:S01]  /*32e70*/  IMAD.MOV R3, RZ, RZ, -R2 ;  /* 0x000000ffff037224 */ /* 0x000fe200078e0a02 */
[----:B------:R-:W-:Y:S01]  /*32e80*/  PLOP3.LUT P0, PT, PT, PT, UP0, 0x40, 0x0 ;  /* 0x000000000000781c */ /* 0x000fe20003f0e808 */
[----:B------:R-:W-:Y:S01]  /*32e90*/  IMAD R13, R2, UR13, R13 ;  /* 0x0000000d020d7c24 */ /* 0x000fe2000f8e020d */
[----:B------:R-:W-:Y:S01]  /*32ea0*/  PLOP3.LUT P1, PT, PT, PT, UP0, 0x40, 0x0 ;  /* 0x000000000000781c */ /* 0x000fe20003f2e808 */
[----:B------:R-:W-:Y:S01]  /*32eb0*/  IMAD R14, R3, UR4, R14 ;  /* 0x00000004030e7c24 */ /* 0x000fe2000f8e020e */
[----:B------:R-:W-:-:S02]  /*32ec0*/  ULDC UR4, c[0x0][0x610] ;  /* 0x0001840000047ab9 */ /* 0x000fc40000000800 */
[----:B------:R-:W-:Y:S01]  /*32ed0*/  IMAD R8, R13, UR4, R8 ;  /* 0x000000040d087c24 */ /* 0x000fe2000f8e0208 */
[----:B------:R-:W-:Y:S02]  /*32ee0*/  ULDC UR4, c[0x0][0x600] ;  /* 0x0001800000047ab9 */ /* 0x000fe40000000800 */
[----:B------:R-:W-:-:S05]  /*32ef0*/  IMAD R5, R14, UR4, R5 ;  /* 0x000000040e057c24 */ /* 0x000fca000f8e0205 */
[----:B------:R-:W-:Y:S02]  /*32f00*/  SEL R3, R5, R8, P0 ;  /* 0x0000000805037207 */ /* 0x000fe40000000000 */
[----:B------:R-:W-:-:S07]  /*32f10*/  SEL R2, R8, R5, P1 ;  /* 0x0000000508027207 */ /* 0x000fce0000800000 */
.L_x_558:
[----:B------:R-:W-:Y:S05]  /*32f20*/  BSYNC B1 ;  /* 0x0000000000017941 */ /* 0x000fea0003800000 */
.L_x_557:
[----:B------:R-:W-:-:S13]  /*32f30*/  LOP3.LUT P0, RZ, R4, 0xff, RZ, 0xc0, !PT ;  /* 0x000000ff04ff7812 */ /* 0x000fda000780c0ff */
[----:B------:R-:W-:Y:S05]  /*32f40*/  @P0 BRA `(.L_x_561) ;  /* 0xfffffff000900947 */ /* 0x000fea000383ffff */
[----:B------:R-:W-:Y:S05]  /*32f50*/  BSYNC B0 ;  /* 0x0000000000007941 */ /* 0x000fea0003800000 */
.L_x_550:
[----:B------:R-:W-:-:S03]  /*32f60*/  UMOV UR4, 0xffffffff ;  /* 0xffffffff00047882 */ /* 0x000fc60000000000 */
[----:B------:R-:W-:Y:S05]  /*32f70*/  BRA.DIV UR4, `(.L_x_562) ;  /* 0x0000000204f47947 */ /* 0x000fea000b800000 */
[----:B------:R-:W-:-:S13]  /*32f80*/  ELECT P6, URZ, PT ;  /* 0x00000000003f782f */ /* 0x000fda00038c0000 */
.L_x_575:
[----:B------:R-:W-:Y:S04]  /*32f90*/  BSSY B0, `(.L_x_563) ;  /* 0x0000023000007945 */ /* 0x000fe80003800000 */
[----:B------:R-:W-:Y:S05]  /*32fa0*/  @!P6 BRA `(.L_x_564) ;  /* 0x000000000084e947 */ /* 0x000fea0003800000 */
[----:B------:R-:W-:-:S04]  /*32fb0*/  ULOP3.LUT UR4, UR37, 0x2, URZ, 0xfc, !UPT ;  /* 0x0000000225047892 */ /* 0x000fc8000f8efc3f */
[----:B------:R-:W-:-:S06]  /*32fc0*/  UISETP.NE.AND UP0, UPT, UR4, 0x3, UPT ;  /* 0x000000030400788c */ /* 0x000fcc000bf05270 */
[----:B------:R-:W-:-:S13]  /*32fd0*/  PLOP3.LUT P0, PT, PT, PT, UP0, 0x80, 0x0 ;  /* 0x000000000000781c */ /* 0x000fda0003f0f008 */
[----:B------:R-:W-:Y:S05]  /*32fe0*/  @!P0 BRA `(.L_x_565) ;  /* 0x0000000000048947 */ /* 0x000fea0003800000 */
[----:B------:R-:W-:Y:S01]  /*32ff0*/  BPT.TRAP 0x1 ;  /* 0x000000040000795c */ /* 0x000fe20000300000 */
.L_x_565:
[----:B------:R-:W0:Y:S01]  /*33000*/  S2R R3, SR_CgaCtaId ;  /* 0x0000000000037919 */ /* 0x000e220000008800 */
[----:B------:R-:W-:Y:S02]  /*33010*/  MOV R0, 0x400 ;  /* 0x0000040000007802 */ /* 0x000fe40000000f00 */
[----:B------:R-:W-:Y:S02]  /*33020*/  SHF.L.U32 R2, R6, 0x1f, RZ ;  /* 0x0000001f06027819 */ /* 0x000fe400000006ff */
[----:B0-----:R-:W-:-:S05]  /*33030*/  LEA R0, R3, R0, 0x18 ;  /* 0x0000000003007211 */ /* 0x001fca00078ec0ff */
[----:B------:R-:W-:-:S05]  /*33040*/  VIADD R0, R0, 0x18 ;  /* 0x0000001800007836 */ /* 0x000fca0000000000 */
[----:B------:R-:W-:-:S04]  /*33050*/  LEA R3, R7, R0, 0x3 ;  /* 0x0000000007037211 */ /* 0x000fc800078e18ff */
[----:B------:R-:W0:Y:S02]  /*33060*/  SYNCS.PHASECHK.TRANS64.TRYWAIT P0, [R3+URZ], R2 ;  /* 0x00000002030075a7 */ /* 0x000e24000800017f */
[----:B0-----:R-:W-:Y:S05]  /*33070*/  @!P0 BRA `(.L_x_566) ;  /* 0x0000000000d48947 */ /* 0x001fea0003800000 */
.L_x_576:
[----:B------:R-:W-:-:S05]  /*33080*/  VIADD R7, R7, 0x1 ;  /* 0x0000000107077836 */ /* 0x000fca0000000000 */
[----:B------:R-:W-:-:S04]  /*33090*/  ISETP.NE.AND P0, PT, R7, 0x3, PT ;  /* 0x000000030700780c */ /* 0x000fc80003f05270 */
[----:B0-----:R-:W-:Y:S02]  /*330a0*/  SEL R3, RZ, 0x1, P0 ;  /* 0x00000001ff037807 */ /* 0x001fe40000000000 */
[----:B------:R-:W-:Y:S02]  /*330b0*/  SEL R7, R7, RZ, P0 ;  /* 0x000000ff07077207 */ /* 0x000fe40000000000 */
[----:B------:R-:W-:Y:S02]  /*330c0*/  LOP3.LUT R5, R6, R3, RZ, 0x3c, !PT ;  /* 0x0000000306057212 */ /* 0x000fe400078e3cff */
[----:B------:R-:W-:Y:S02]  /*330d0*/  LEA R3, R7, R0, 0x3 ;  /* 0x0000000007037211 */ /* 0x000fe400078e18ff */
[----:B------:R-:W-:-:S04]  /*330e0*/  SHF.L.U32 R2, R5, 0x1f, RZ ;  /* 0x0000001f05027819 */ /* 0x000fc800000006ff */
[----:B------:R-:W0:Y:S02]  /*330f0*/  SYNCS.PHASECHK.TRANS64.TRYWAIT P0, [R3+URZ], R2 ;  /* 0x00000002030075a7 */ /* 0x000e24000800017f */
[----:B0-----:R-:W-:Y:S05]  /*33100*/  @!P0 BRA `(.L_x_567) ;  /* 0x0000000000c48947 */ /* 0x001fea0003800000 */
.L_x_577:
[----:B0-----:R-:W-:-:S05]  /*33110*/  VIADD R2, R7, 0x1 ;  /* 0x0000000107027836 */ /* 0x001fca0000000000 */
[----:B------:R-:W-:-:S04]  /*33120*/  ISETP.NE.AND P0, PT, R2, 0x3, PT ;  /* 0x000000030200780c */ /* 0x000fc80003f05270 */
[----:B------:R-:W-:Y:S02]  /*33130*/  SEL R4, RZ, 0x1, P0 ;  /* 0x00000001ff047807 */ /* 0x000fe40000000000 */
[----:B------:R-:W-:Y:S02]  /*33140*/  SEL R3, R2, RZ, P0 ;  /* 0x000000ff02037207 */ /* 0x000fe40000000000 */
[----:B------:R-:W-:Y:S02]  /*33150*/  LOP3.LUT R4, R5, R4, RZ, 0x3c, !PT ;  /* 0x0000000405047212 */ /* 0x000fe400078e3cff */
[----:B------:R-:W-:Y:S02]  /*33160*/  LEA R3, R3, R0, 0x3 ;  /* 0x0000000003037211 */ /* 0x000fe400078e18ff */
[----:B------:R-:W-:-:S07]  /*33170*/  SHF.L.U32 R0, R4, 0x1f, RZ ;  /* 0x0000001f04007819 */ /* 0x000fce00000006ff */
.L_x_568:
[----:B0-----:R0:W1:Y:S02]  /*33180*/  SYNCS.PHASECHK.TRANS64.TRYWAIT P0, [R3+URZ], R0 ;  /* 0x00000000030075a7 */ /* 0x001064000800017f */
[----:B-1----:R-:W-:Y:S05]  /*33190*/  @!P0 NANOSLEEP.SYNCS 0x989680 ;  /* 0x009896800000895d */ /* 0x002fea0003900000 */
[----:B------:R-:W1:Y:S02]  /*331a0*/  @!P0 SYNCS.PHASECHK.TRANS64 P0, [R3+URZ], R0 ;  /* 0x00000000030085a7 */ /* 0x000e64000800007f */
[----:B-1----:R-:W-:Y:S05]  /*331b0*/  @!P0 BRA `(.L_x_568) ;  /* 0xfffffffc00f08947 */ /* 0x002fea000383ffff */
.L_x_564:
[----:B------:R-:W-:Y:S05]  /*331c0*/  BSYNC B0 ;  /* 0x0000000000007941 */ /* 0x000fea0003800000 */
.L_x_563:
[----:B------:R-:W-:Y:S05]  /*331d0*/  EXIT ;  /* 0x000000000000794d */ /* 0x000fea0003800000 */
.L_x_21:
[----:B-1----:R1:W2:Y:S02]  /*331e0*/  SYNCS.PHASECHK.TRANS64.TRYWAIT P1, [R4+URZ], R3 ;  /* 0x00000003040075a7 */ /* 0x0022a4000802017f */
[----:B--2---:R-:W-:Y:S05]  /*331f0*/  @!P1 NANOSLEEP.SYNCS 0x989680 ;  /* 0x009896800000995d */ /* 0x004fea0003900000 */
[----:B------:R-:W2:Y:S02]  /*33200*/  @!P1 SYNCS.PHASECHK.TRANS64 P1, [R4+URZ], R3 ;  /* 0x00000003040095a7 */ /* 0x000ea4000802007f */
[----:B--2---:R-:W-:Y:S05]  /*33210*/  @!P1 BRA `(.L_x_21) ;  /* 0xfffffffc00f09947 */ /* 0x004fea000383ffff */
[----:B------:R-:W-:Y:S05]  /*33220*/  BRA `(.L_x_20) ;  /* 0xfffffce4002c7947 */ /* 0x000fea000383ffff */
.L_x_26:
[----:B-1----:R1:W2:Y:S02]  /*33230*/  SYNCS.PHASECHK.TRANS64.TRYWAIT P1, [R3+URZ], R4 ;  /* 0x00000004030075a7 */ /* 0x0022a4000802017f */
[----:B--2---:R-:W-:Y:S05]  /*33240*/  @!P1 NANOSLEEP.SYNCS 0x989680 ;  /* 0x009896800000995d */ /* 0x004fea0003900000 */
[----:B------:R-:W2:Y:S02]  /*33250*/  @!P1 SYNCS.PHASECHK.TRANS64 P1, [R3+URZ], R4 ;  /* 0x00000004030095a7 */ /* 0x000ea4000802007f */
[----:B--2---:R-:W-:Y:S05]  /*33260*/  @!P1 BRA `(.L_x_26) ;  /* 0xfffffffc00f09947 */ /* 0x004fea000383ffff */
[----:B------:R-:W-:Y:S05]  /*33270*/  BRA `(.L_x_25) ;  /* 0xfffffdd800a87947 */ /* 0x000fea000383ffff */
.L_x_551:
[----:B------:R-:W-:Y:S01]  /*33280*/  BSSY B1, `(.L_x_569) ;  /* 0x0000006000017945 */ /* 0x000fe20003800000 */
[----:B------:R-:W-:-:S07]  /*33290*/  IMAD.MOV.U32 R15, RZ, RZ, -0x1 ;  /* 0xffffffffff0f7424 */ /* 0x000fce00078e00ff */
[----:B------:R-:W-:Y:S05]  /*332a0*/  WARPSYNC.COLLECTIVE R15, `(.L_x_570) ;  /* 0x000000000f0c7348 */ /* 0x000fea0003c00000 */
[----:B------:R-:W-:Y:S02]  /*332b0*/  ELECT P6, UR62, PT ;  /* 0x00000000003e782f */ /* 0x000fe400038c0000 */
[----:B------:R-:W-:Y:S01]  /*332c0*/  MOV R14, UR62 ;  /* 0x0000003e000e7c02 */ /* 0x000fe20008000f00 */
[----:B------:R-:W-:Y:S10]  /*332d0*/  ENDCOLLECTIVE ;  /* 0x000000000000791b */ /* 0x000ff40003800000 */
.L_x_570:
[----:B------:R-:W-:Y:S05]  /*332e0*/  BSYNC B1 ;  /* 0x0000000000017941 */ /* 0x000fea0003800000 */
.L_x_569:
[----:B------:R-:W-:Y:S05]  /*332f0*/  BRA `(.L_x_571) ;  /* 0xffffffec00b07947 */ /* 0x000fea000383ffff */
.L_x_554:
[----:B0-----:R0:W1:Y:S02]  /*33300*/  SYNCS.PHASECHK.TRANS64.TRYWAIT P0, [R15+URZ+0x18], R14 ;  /* 0x0000180e0f0075a7 */ /* 0x001064000800017f */
[----:B-1----:R-:W-:Y:S05]  /*33310*/  @!P0 NANOSLEEP.SYNCS 0x989680 ;  /* 0x009896800000895d */ /* 0x002fea0003900000 */
[----:B------:R-:W1:Y:S02]  /*33320*/  @!P0 SYNCS.PHASECHK.TRANS64 P0, [R15+URZ+0x18], R14 ;  /* 0x0000180e0f0085a7 */ /* 0x000e64000800007f */
[----:B-1----:R-:W-:Y:S05]  /*33330*/  @!P0 BRA `(.L_x_554) ;  /* 0xfffffffc00f08947 */ /* 0x002fea000383ffff */
[----:B------:R-:W-:Y:S05]  /*33340*/  BRA `(.L_x_572) ;  /* 0xffffffec00e07947 */ /* 0x000fea000383ffff */
.L_x_562:
[----:B------:R-:W-:Y:S01]  /*33350*/  BSSY B0, `(.L_x_573) ;  /* 0x0000006000007945 */ /* 0x000fe20003800000 */
[----:B------:R-:W-:-:S07]  /*33360*/  MOV R15, 0xffffffff ;  /* 0xffffffff000f7802 */ /* 0x000fce0000000f00 */
[----:B------:R-:W-:Y:S05]  /*33370*/  WARPSYNC.COLLECTIVE R15, `(.L_x_574) ;  /* 0x000000000f0c7348 */ /* 0x000fea0003c00000 */
[----:B------:R-:W-:Y:S02]  /*33380*/  ELECT P6, UR62, PT ;  /* 0x00000000003e782f */ /* 0x000fe400038c0000 */
[----:B------:R-:W-:Y:S01]  /*33390*/  MOV R14, UR62 ;  /* 0x0000003e000e7c02 */ /* 0x000fe20008000f00 */
[----:B------:R-:W-:Y:S10]  /*333a0*/  ENDCOLLECTIVE ;  /* 0x000000000000791b */ /* 0x000ff40003800000 */
.L_x_574:
[----:B------:R-:W-:Y:S05]  /*333b0*/  BSYNC B0 ;  /* 0x0000000000007941 */ /* 0x000fea0003800000 */
.L_x_573:
[----:B------:R-:W-:Y:S05]  /*333c0*/  BRA `(.L_x_575) ;  /* 0xfffffff800f07947 */ /* 0x000fea000383ffff */
.L_x_566:
[----:B0-----:R0:W1:Y:S02]  /*333d0*/  SYNCS.PHASECHK.TRANS64.TRYWAIT P0, [R3+URZ], R2 ;  /* 0x00000002030075a7 */ /* 0x001064000800017f */
[----:B-1----:R-:W-:Y:S05]  /*333e0*/  @!P0 NANOSLEEP.SYNCS 0x989680 ;  /* 0x009896800000895d */ /* 0x002fea0003900000 */
[----:B------:R-:W1:Y:S02]  /*333f0*/  @!P0 SYNCS.PHASECHK.TRANS64 P0, [R3+URZ], R2 ;  /* 0x00000002030085a7 */ /* 0x000e64000800007f */
[----:B-1----:R-:W-:Y:S05]  /*33400*/  @!P0 BRA `(.L_x_566) ;  /* 0xfffffffc00f08947 */ /* 0x002fea000383ffff */
[----:B------:R-:W-:Y:S05]  /*33410*/  BRA `(.L_x_576) ;  /* 0xfffffffc00187947 */ /* 0x000fea000383ffff */
.L_x_567:
[----:B0-----:R0:W1:Y:S02]  /*33420*/  SYNCS.PHASECHK.TRANS64.TRYWAIT P0, [R3+URZ], R2 ;  /* 0x00000002030075a7 */ /* 0x001064000800017f */
[----:B-1----:R-:W-:Y:S05]  /*33430*/  @!P0 NANOSLEEP.SYNCS 0x989680 ;  /* 0x009896800000895d */ /* 0x002fea0003900000 */
[----:B------:R-:W1:Y:S02]  /*33440*/  @!P0 SYNCS.PHASECHK.TRANS64 P0, [R3+URZ], R2 ;  /* 0x00000002030085a7 */ /* 0x000e64000800007f */
[----:B-1----:R-:W-:Y:S05]  /*33450*/  @!P0 BRA `(.L_x_567) ;  /* 0xfffffffc00f08947 */ /* 0x002fea000383ffff */
[----:B------:R-:W-:Y:S05]  /*33460*/  BRA `(.L_x_577) ;  /* 0xfffffffc00287947 */ /* 0x000fea000383ffff */
.L_x_578:
[----:B------:R-:W-:-:S00]  /*33470*/  BRA `(.L_x_578) ;  /* 0xfffffffc00fc7947 */ /* 0x000fc0000383ffff */
[----:B------:R-:W-:-:S00]  /*33480*/  NOP ;  /* 0x0000000000007918 */ /* 0x000fc00000000000 */
[----:B------:R-:W-:-:S00]  /*33490*/  NOP ;  /* 0x0000000000007918 */ /* 0x000fc00000000000 */
[----:B------:R-:W-:-:S00]  /*334a0*/  NOP ;  /* 0x0000000000007918 */ /* 0x000fc00000000000 */
[----:B------:R-:W-:-:S00]  /*334b0*/  NOP ;  /* 0x0000000000007918 */ /* 0x000fc00000000000 */
[----:B------:R-:W-:-:S00]  /*334c0*/  NOP ;  /* 0x0000000000007918 */ /* 0x000fc00000000000 */
[----:B------:R-:W-:-:S00]  /*334d0*/  NOP ;  /* 0x0000000000007918 */ /* 0x000fc00000000000 */
[----:B------:R-:W-:-:S00]  /*334e0*/  NOP ;  /* 0x0000000000007918 */ /* 0x000fc00000000000 */
[----:B------:R-:W-:-:S00]  /*334f0*/  NOP ;  /* 0x0000000000007918 */ /* 0x000fc00000000000 */
.L_x_579:


//--------------------- .nv.global.init           --------------------------
	.section	.nv.global.init,"aw",@progbits
.nv.global.init:
	.type		$str$22,@object
	.size		$str$22,($str$23 - $str$22)
$str$22:
        /*0000*/ 	.byte	0x6b, 0x5f, 0x74, 0x69, 0x6c, 0x65, 0x5f, 0x63, 0x6f, 0x75, 0x6e, 0x74, 0x20, 0x3e, 0x3d, 0x20
        /*0010*/ 	.byte	0x31, 0x00
	.type		$str$23,@object
	.size		$str$23,(__unnamed_1 - $str$23)
$str$23:
        /*0012*/ 	.byte	0x2f, 0x74, 0x6d, 0x70, 0x2f, 0x63, 0x75, 0x74, 0x6c, 0x61, 0x73, 0x73, 0x5f, 0x73, 0x77, 0x65
        /*0022*/ 	.byte	0x65, 0x70, 0x5f, 0x73, 0x72, 0x63, 0x2f, 0x69, 0x6e, 0x63, 0x6c, 0x75, 0x64, 0x65, 0x2f, 0x63
        /*0032*/ 	.byte	0x75, 0x74, 0x6c, 0x61, 0x73, 0x73, 0x2f, 0x67, 0x65, 0x6d, 0x6d, 0x2f, 0x63, 0x6f, 0x6c, 0x6c
        /*0042*/ 	.byte	0x65, 0x63, 0x74, 0x69, 0x76, 0x65, 0x2f, 0x73, 0x6d, 0x39, 0x30, 0x5f, 0x6d, 0x6d, 0x61, 0x5f
        /*0052*/ 	.byte	0x74, 0x6d, 0x61, 0x5f, 0x67, 0x6d, 0x6d, 0x61, 0x5f, 0x73, 0x73, 0x5f, 0x77, 0x61, 0x72, 0x70
        /*0062*/ 	.byte	0x73, 0x70, 0x65, 0x63, 0x69, 0x61, 0x6c, 0x69, 0x7a, 0x65, 0x64, 0x2e, 0x68, 0x70, 0x70, 0x00
	.type		__unnamed_1,@object
	.size		__unnamed_1,(.L_0 - __unnamed_1)
__unnamed_1:
        /* <DEDUP_REMOVED lines=178> */
        /*0b92*/ 	.byte	0x65, 0x3a, 0x3a, 0x69, 0x64, 0x65, 0x6e, 0x74, 0x69, 0x74, 0x79, 0x5d, 0x00
.L_0:


//--------------------- .nv.shared._ZN7cutlass13device_kernelINS_4gemm6kernel13GemmUniversalIN4cute5tupleIJiiiiEEENS1_10collective13CollectiveMmaINS1_34MainloopSm90TmaGmmaWarpSpecializedILi3ENS5_IJNS4_1CILi2EEENSA_ILi1EEESC_EEENS1_35KernelTmaWarpSpecializedCooperativeEEENS5_IJNSA_ILi256EEESG_NSA_ILi128EEEEEENS_10tfloat32_tENS5_IJlSC_lEEESJ_SK_NS4_8TiledMMAINS4_8MMA_AtomIJNS4_4SM904GMMA30MMA_64x256x8_F32TF32TF32_SS_TNILNSO_7ScaleInE1ELSQ_1EEEEEENS4_6LayoutISD_NS5_IJSC_NSA_ILi0EEESU_EEEEENS5_IJNS4_10UnderscoreESX_SX_EEEEENS4_13SM90_TMA_LOADENS4_14ComposedLayoutINS4_7SwizzleILi3ELi4ELi3EEENS4_18smem_ptr_flag_bitsILi32EEENST_INS5_IJNSA_ILi8EEENSA_ILi32EEEEEENS5_IJS17_SC_EEEEEEEvNS4_8identityENS4_23SM90_TMA_LOAD_MULTICASTES1B_vS1C_EENS_8epilogue10collective6detail29Sm90TmaWarpSpecializedAdapterINS1G_15DefaultEpilogueISJ_SK_SK_NS1F_6thread17LinearCombinationISJ_Li1EffLNS1K_9ScaleType4KindE0ELNS_15FloatRoundStyleE2ESJ_EENS1_15EpilogueDefaultEEEEEvvEEEEvNT_6ParamsE --------------------------
	.section	.nv.shared._ZN7cutlass13device_kernelINS_4gemm6kernel13GemmUniversalIN4cute5tupleIJiiiiEEENS1_10collective13CollectiveMmaINS1_34MainloopSm90TmaGmmaWarpSpecializedILi3ENS5_IJNS4_1CILi2EEENSA_ILi1EEESC_EEENS1_35KernelTmaWarpSpecializedCooperativeEEENS5_IJNSA_ILi256EEESG_NSA_ILi128EEEEEENS_10tfloat32_tENS5_IJlSC_lEEESJ_SK_NS4_8TiledMMAINS4_8MMA_AtomIJNS4_4SM904GMMA30MMA_64x256x8_F32TF32TF32_SS_TNILNSO_7ScaleInE1ELSQ_1EEEEEENS4_6LayoutISD_NS5_IJSC_NSA_ILi0EEESU_EEEEENS5_IJNS4_10UnderscoreESX_SX_EEEEENS4_13SM90_TMA_LOADENS4_14ComposedLayoutINS4_7SwizzleILi3ELi4ELi3EEENS4_18smem_ptr_flag_bitsILi32EEENST_INS5_IJNSA_ILi8EEENSA_ILi32EEEEEENS5_IJS17_SC_EEEEEEEvNS4_8identityENS4_23SM90_TMA_LOAD_MULTICASTES1B_vS1C_EENS_8epilogue10collective6detail29Sm90TmaWarpSpecializedAdapterINS1G_15DefaultEpilogueISJ_SK_SK_NS1F_6thread17LinearCombinationISJ_Li1EffLNS1K_9ScaleType4KindE0ELNS_15FloatRoundStyleE2ESJ_EENS1_15EpilogueDefaultEEEEEvvEEEEvNT_6ParamsE,"aw",@nobits
	.sectionflags	@""
	.align	16
	.zero		1024


//--------------------- .nv.shared.reserved.0     --------------------------
	.section	.nv.shared.reserved.0,"aw",@nobits
	.weak		__nv_reservedSMEM_offset_0_alias
	.size		__nv_reservedSMEM_offset_0_alias, 0, 0
	.other		__nv_reservedSMEM_offset_0_alias,@"STO_CUDA_RESERVED_SHARED STV_DEFAULT"
__nv_reservedSMEM_offset_0_alias:
	.zero		0


//--------------------- .nv.global                --------------------------
	.section	.nv.global,"aw",@nobits
.nv.global:
	.type		_ZN39_INTERNAL_4a3fe160_4_k_cu_64c4c53c_70104cute1_E,@object
	.size		_ZN39_INTERNAL_4a3fe160_4_k_cu_64c4c53c_70104cute1_E,(_ZN39_INTERNAL_4a3fe160_4_k_cu_64c4c53c_70104cuda3std3__45__cpo6cbeginE - _ZN39_INTERNAL_4a3fe160_4_k_cu_64c4c53c_70104cute1_E)
_ZN39_INTERNAL_4a3fe160_4_k_cu_64c4c53c_70104cute1_E:
	.zero		1
	.type		_ZN39_INTERNAL_4a3fe160_4_k_cu_64c4c53c_70104cuda3std3__45__cpo6cbeginE,@object
	.size		_ZN39_INTERNAL_4a3fe160_4_k_cu_64c4c53c_70104cuda3std3__45__cpo6cbeginE,(_ZN39_INTERNAL_4a3fe160_4_k_cu_64c4c53c_70104cuda3std3__48in_placeE - _ZN39_INTERNAL_4a3fe160_4_k_cu_64c4c53c_70104cuda3std3__45__cpo6cbeginE)
_ZN39_INTERNAL_4a3fe160_4_k_cu_64c4c53c_70104cuda3std3__45__cpo6cbeginE:
	.zero		1
	.type		_ZN39_INTERNAL_4a3fe160_4_k_cu_64c4c53c_70104cuda3std3__48in_placeE,@object
	.size		_ZN39_INTERNAL_4a3fe160_4_k_cu_64c4c53c_70104cuda3std3__48in_placeE,(_ZN39_INTERNAL_4a3fe160_4_k_cu_64c4c53c_70104cuda3std6ranges3__45__cpo9iter_moveE - _ZN39_INTERNAL_4a3fe160_4_k_cu_64c4c53c_70104cuda3std3__48in_placeE)
_ZN39_INTERNAL_4a3fe160_4_k_cu_64c4c53c_70104cuda3std3__48in_placeE:
	.zero		1
	.type		_ZN39_INTERNAL_4a3fe160_4_k_cu_64c4c53c_70104cuda3std6ranges3__45__cpo9iter_moveE,@object
	.size		_ZN39_INTERNAL_4a3fe160_4_k_cu_64c4c53c_70104cuda3std6ranges3__45__cpo9iter_moveE,(_ZN39_INTERNAL_4a3fe160_4_k_cu_64c4c53c_70104cuda3std3__45__cpo5beginE - _ZN39_INTERNAL_4a3fe160_4_k_cu_64c4c53c_70104cuda3std6ranges3__45__cpo9iter_moveE)
_ZN39_INTERNAL_4a3fe160_4_k_cu_64c4c53c_70104cuda3std6ranges3__45__cpo9iter_moveE:
	.zero		1
	.type		_ZN39_INTERNAL_4a3fe160_4_k_cu_64c4c53c_70104cuda3std3__45__cpo5beginE,@object
	.size		_ZN39_INTERNAL_4a3fe160_4_k_cu_64c4c53c_70104cuda3std3__45__cpo5beginE,(_ZN39_INTERNAL_4a3fe160_4_k_cu_64c4c53c_70104cuda3std3__441_GLOBAL__N__4a3fe160_4_k_cu_64c4c53c_70106ignoreE - _ZN39_INTERNAL_4a3fe160_4_k_cu_64c4c53c_70104cuda3std3__45__cpo5beginE)
_ZN39_INTERNAL_4a3fe160_4_k_cu_64c4c53c_70104cuda3std3__45__cpo5beginE:
	.zero		1
	.type		_ZN39_INTERNAL_4a3fe160_4_k_cu_64c4c53c_70104cuda3std3__441_GLOBAL__N__4a3fe160_4_k_cu_64c4c53c_70106ignoreE,@object
	.size		_ZN39_INTERNAL_4a3fe160_4_k_cu_64c4c53c_70104cuda3std3__441_GLOBAL__N__4a3fe160_4_k_cu_64c4c53c_70106ignoreE,(_ZN39_INTERNAL_4a3fe160_4_k_cu_64c4c53c_70104cute7productE - _ZN39_INTERNAL_4a3fe160_4_k_cu_64c4c53c_70104cuda3std3__441_GLOBAL__N__4a3fe160_4_k_cu_64c4c53c_70106ignoreE)
_ZN39_INTERNAL_4a3fe160_4_k_cu_64c4c53c_70104cuda3std3__441_GLOBAL__N__4a3fe160_4_k_cu_64c4c53c_70106ignoreE:
	.zero		1
	.type		_ZN39_INTERNAL_4a3fe160_4_k_cu_64c4c53c_70104cute7productE,@object
	.size		_ZN39_INTERNAL_4a3fe160_4_k_cu_64c4c53c_70104cute7productE,(_ZN39_INTERNAL_4a3fe160_4_k_cu_64c4c53c_70104cuda3std3__45__cpo3endE - _ZN39_INTERNAL_4a3fe160_4_k_cu_64c4c53c_70104cute7productE)
_ZN39_INTERNAL_4a3fe160_4_k_cu_64c4c53c_70104cute7productE:
	.zero		1
	.type		_ZN39_INTERNAL_4a3fe160_4_k_cu_64c4c53c_70104cuda3std3__45__cpo3endE,@object
	.size		_ZN39_INTERNAL_4a3fe160_4_k_cu_64c4c53c_70104cuda3std3__45__cpo3endE,(_ZN39_INTERNAL_4a3fe160_4_k_cu_64c4c53c_70104cuda3std3__419piecewise_constructE - _ZN39_INTERNAL_4a3fe160_4_k_cu_64c4c53c_70104cuda3std3__45__cpo3endE)
_ZN39_INTERNAL_4a3fe160_4_k_cu_64c4c53c_70104cuda3std3__45__cpo3endE:
	.zero		1
	.type		_ZN39_INTERNAL_4a3fe160_4_k_cu_64c4c53c_70104cuda3std3__419piecewise_constructE,@object
	.size		_ZN39_INTERNAL_4a3fe160_4_k_cu_64c4c53c_70104cuda3std3__419piecewise_constructE,(_ZN39_INTERNAL_4a3fe160_4_k_cu_64c4c53c_70104cuda3std3__45__cpo4cendE - _ZN39_INTERNAL_4a3fe160_4_k_cu_64c4c53c_70104cuda3std3__419piecewise_constructE)
_ZN39_INTERNAL_4a3fe160_4_k_cu_64c4c53c_70104cuda3std3__419piecewise_constructE:
	.zero		1
	.type		_ZN39_INTERNAL_4a3fe160_4_k_cu_64c4c53c_70104cuda3std3__45__cpo4cendE,@object
	.size		_ZN39_INTERNAL_4a3fe160_4_k_cu_64c4c53c_70104cuda3std3__45__cpo4cendE,(_ZN39_INTERNAL_4a3fe160_4_k_cu_64c4c53c_70104cuda3std6ranges3__45__cpo4swapE - _ZN39_INTERNAL_4a3fe160_4_k_cu_64c4c53c_70104cuda3std3__45__cpo4cendE)
_ZN39_INTERNAL_4a3fe160_4_k_cu_64c4c53c_70104cuda3std3__45__cpo4cendE:
	.zero		1
	.type		_ZN39_INTERNAL_4a3fe160_4_k_cu_64c4c53c_70104cuda3std6ranges3__45__cpo4swapE,@object
	.size		_ZN39_INTERNAL_4a3fe160_4_k_cu_64c4c53c_70104cuda3std6ranges3__45__cpo4swapE,(.L_8 - _ZN39_INTERNAL_4a3fe160_4_k_cu_64c4c53c_70104cuda3std6ranges3__45__cpo4swapE)
_ZN39_INTERNAL_4a3fe160_4_k_cu_64c4c53c_70104cuda3std6ranges3__45__cpo4swapE:
	.zero		1
.L_8:


//--------------------- .nv.constant0._ZN7cutlass13device_kernelINS_4gemm6kernel13GemmUniversalIN4cute5tupleIJiiiiEEENS1_10collective13CollectiveMmaINS1_34MainloopSm90TmaGmmaWarpSpecializedILi3ENS5_IJNS4_1CILi2EEENSA_ILi1EEESC_EEENS1_35KernelTmaWarpSpecializedCooperativeEEENS5_IJNSA_ILi256EEESG_NSA_ILi128EEEEEENS_10tfloat32_tENS5_IJlSC_lEEESJ_SK_NS4_8TiledMMAINS4_8MMA_AtomIJNS4_4SM904GMMA30MMA_64x256x8_F32TF32TF32_SS_TNILNSO_7ScaleInE1ELSQ_1EEEEEENS4_6LayoutISD_NS5_IJSC_NSA_ILi0EEESU_EEEEENS5_IJNS4_10UnderscoreESX_SX_EEEEENS4_13SM90_TMA_LOADENS4_14ComposedLayoutINS4_7SwizzleILi3ELi4ELi3EEENS4_18smem_ptr_flag_bitsILi32EEENST_INS5_IJNSA_ILi8EEENSA_ILi32EEEEEENS5_IJS17_SC_EEEEEEEvNS4_8identityENS4_23SM90_TMA_LOAD_MULTICASTES1B_vS1C_EENS_8epilogue10collective6detail29Sm90TmaWarpSpecializedAdapterINS1G_15DefaultEpilogueISJ_SK_SK_NS1F_6thread17LinearCombinationISJ_Li1EffLNS1K_9ScaleType4KindE0ELNS_15FloatRoundStyleE2ESJ_EENS1_15EpilogueDefaultEEEEEvvEEEEvNT_6ParamsE --------------------------
	.section	.nv.constant0._ZN7cutlass13device_kernelINS_4gemm6kernel13GemmUniversalIN4cute5tupleIJiiiiEEENS1_10collective13CollectiveMmaINS1_34MainloopSm90TmaGmmaWarpSpecializedILi3ENS5_IJNS4_1CILi2EEENSA_ILi1EEESC_EEENS1_35KernelTmaWarpSpecializedCooperativeEEENS5_IJNSA_ILi256EEESG_NSA_ILi128EEEEEENS_10tfloat32_tENS5_IJlSC_lEEESJ_SK_NS4_8TiledMMAINS4_8MMA_AtomIJNS4_4SM904GMMA30MMA_64x256x8_F32TF32TF32_SS_TNILNSO_7ScaleInE1ELSQ_1EEEEEENS4_6LayoutISD_NS5_IJSC_NSA_ILi0EEESU_EEEEENS5_IJNS4_10UnderscoreESX_SX_EEEEENS4_13SM90_TMA_LOADENS4_14ComposedLayoutINS4_7SwizzleILi3ELi4ELi3EEENS4_18smem_ptr_flag_bitsILi32EEENST_INS5_IJNSA_ILi8EEENSA_ILi32EEEEEENS5_IJS17_SC_EEEEEEEvNS4_8identityENS4_23SM90_TMA_LOAD_MULTICASTES1B_vS1C_EENS_8epilogue10collective6detail29Sm90TmaWarpSpecializedAdapterINS1G_15DefaultEpilogueISJ_SK_SK_NS1F_6thread17LinearCombinationISJ_Li1EffLNS1K_9ScaleType4KindE0ELNS_15FloatRoundStyleE2ESJ_EENS1_15EpilogueDefaultEEEEEvvEEEEvNT_6ParamsE,"a",@progbits
	.sectionflags	@""
	.align	4
.nv.constant0._ZN7cutlass13device_kernelINS_4gemm6kernel13GemmUniversalIN4cute5tupleIJiiiiEEENS1_10collective13CollectiveMmaINS1_34MainloopSm90TmaGmmaWarpSpecializedILi3ENS5_IJNS4_1CILi2EEENSA_ILi1EEESC_EEENS1_35KernelTmaWarpSpecializedCooperativeEEENS5_IJNSA_ILi256EEESG_NSA_ILi128EEEEEENS_10tfloat32_tENS5_IJlSC_lEEESJ_SK_NS4_8TiledMMAINS4_8MMA_AtomIJNS4_4SM904GMMA30MMA_64x256x8_F32TF32TF32_SS_TNILNSO_7ScaleInE1ELSQ_1EEEEEENS4_6LayoutISD_NS5_IJSC_NSA_ILi0EEESU_EEEEENS5_IJNS4_10UnderscoreESX_SX_EEEEENS4_13SM90_TMA_LOADENS4_14ComposedLayoutINS4_7SwizzleILi3ELi4ELi3EEENS4_18smem_ptr_flag_bitsILi32EEENST_INS5_IJNSA_ILi8EEENSA_ILi32EEEEEENS5_IJS17_SC_EEEEEEEvNS4_8identityENS4_23SM90_TMA_LOAD_MULTICASTES1B_vS1C_EENS_8epilogue10collective6detail29Sm90TmaWarpSpecializedAdapterINS1G_15DefaultEpilogueISJ_SK_SK_NS1F_6thread17LinearCombinationISJ_Li1EffLNS1K_9ScaleType4KindE0ELNS_15FloatRoundStyleE2ESJ_EENS1_15EpilogueDefaultEEEEEvvEEEEvNT_6ParamsE:
	.zero		1664


//--------------------- SYMBOLS --------------------------

	.type		.nv.reservedSmem.offset0,@object
	.size		.nv.reservedSmem.offset0,0x4
	.type		__assertfail,@function
